//
// Generated by NVIDIA NVVM Compiler
//
// Compiler Build ID: CL-36424714
// Cuda compilation tools, release 13.0, V13.0.88
// Based on NVVM 20.0.0
//

.version 9.0
.target sm_100
.address_size 64

	// .globl	_Z15gemm_hybrid_nnnP6__halfS0_S0_iii

.visible .entry _Z15gemm_hybrid_nnnP6__halfS0_S0_iii(
	.param .u64 .ptr .align 1 _Z15gemm_hybrid_nnnP6__halfS0_S0_iii_param_0,
	.param .u64 .ptr .align 1 _Z15gemm_hybrid_nnnP6__halfS0_S0_iii_param_1,
	.param .u64 .ptr .align 1 _Z15gemm_hybrid_nnnP6__halfS0_S0_iii_param_2,
	.param .u32 _Z15gemm_hybrid_nnnP6__halfS0_S0_iii_param_3,
	.param .u32 _Z15gemm_hybrid_nnnP6__halfS0_S0_iii_param_4,
	.param .u32 _Z15gemm_hybrid_nnnP6__halfS0_S0_iii_param_5
)
{
	.reg .pred 	%p<105>;
	.reg .b16 	%rs<395>;
	.reg .b32 	%r<219>;
	.reg .b32 	%f<300>;
	.reg .b64 	%rd<60>;

	ld.param.u64 	%rd24, [_Z15gemm_hybrid_nnnP6__halfS0_S0_iii_param_0];
	ld.param.u64 	%rd25, [_Z15gemm_hybrid_nnnP6__halfS0_S0_iii_param_1];
	ld.param.u32 	%r73, [_Z15gemm_hybrid_nnnP6__halfS0_S0_iii_param_3];
	ld.param.u32 	%r74, [_Z15gemm_hybrid_nnnP6__halfS0_S0_iii_param_4];
	ld.param.u32 	%r75, [_Z15gemm_hybrid_nnnP6__halfS0_S0_iii_param_5];
	cvta.to.global.u64 	%rd1, %rd24;
	cvta.to.global.u64 	%rd2, %rd25;
	mov.u32 	%r1, %tid.x;
	shr.u32 	%r2, %r1, 6;
	mov.f32 	%f276, 0f00000000;
	// begin inline asm
	{  cvt.rn.f16.f32 %rs194, %f276;}

	// end inline asm
	mov.b32 	%r209, {%rs194, %rs194};
	setp.lt.s32 	%p2, %r75, 1;
	mov.u32 	%r208, %r209;
	mov.u32 	%r207, %r209;
	mov.u32 	%r206, %r209;
	mov.f32 	%f277, %f276;
	mov.f32 	%f278, %f276;
	mov.f32 	%f279, %f276;
	mov.f32 	%f280, %f276;
	mov.f32 	%f281, %f276;
	mov.f32 	%f282, %f276;
	mov.f32 	%f283, %f276;
	@%p2 bra 	$L__BB0_200;
	mul.lo.s32 	%r77, %r2, %r75;
	shl.b32 	%r4, %r77, 4;
	shr.u32 	%r78, %r1, 1;
	and.b32  	%r79, %r78, 14;
	mul.lo.s32 	%r5, %r75, %r73;
	mul.lo.s32 	%r6, %r75, %r74;
	mul.lo.s32 	%r7, %r79, %r75;
	mov.b32 	%r205, 0;
	mov.f32 	%f276, 0f00000000;
	mul.wide.s32 	%rd29, %r74, 2;
	mov.u32 	%r206, %r209;
	mov.u32 	%r207, %r209;
	mov.u32 	%r208, %r209;
$L__BB0_2:
	mul.lo.s32 	%r81, %r205, %r74;
	shl.b32 	%r82, %r81, 5;
	mov.u32 	%r83, %ctaid.y;
	shl.b32 	%r84, %r83, 5;
	add.s32 	%r85, %r82, %r84;
	shl.b32 	%r86, %r1, 2;
	and.b32  	%r87, %r86, 12;
	or.b32  	%r13, %r85, %r87;
	cvt.s64.s32 	%rd3, %r85;
	mov.b32 	%r210, 0;
	mov.pred 	%p104, -1;
$L__BB0_3:
	mov.pred 	%p1, %p104;
	shl.b32 	%r88, %r205, 5;
	mov.u32 	%r89, %ctaid.x;
	mul.lo.s32 	%r90, %r89, %r75;
	shl.b32 	%r91, %r90, 6;
	add.s32 	%r19, %r88, %r91;
	and.b32  	%r92, %r1, 384;
	setp.ne.s32 	%p4, %r92, 0;
	add.s32 	%r20, %r210, %r4;
	shr.u32 	%r93, %r1, 1;
	and.b32  	%r94, %r93, 16;
	mad.lo.s32 	%r21, %r210, %r74, %r94;
	@%p4 bra 	$L__BB0_5;
	add.s32 	%r158, %r20, %r19;
	mul.wide.u32 	%rd44, %r158, 2;
	add.s64 	%rd45, %rd1, %rd44;
	wmma.load.a.sync.aligned.row.m16n16k16.global.f16 	{%r159, %r160, %r161, %r162, %r163, %r164, %r165, %r166}, [%rd45], %r75;
	cvt.s64.s32 	%rd46, %r21;
	add.s64 	%rd47, %rd46, %rd3;
	shl.b64 	%rd48, %rd47, 1;
	add.s64 	%rd49, %rd2, %rd48;
	wmma.load.b.sync.aligned.row.m16n16k16.global.f16 	{%r167, %r168, %r169, %r170, %r171, %r172, %r173, %r174}, [%rd49], %r74;
	wmma.mma.sync.aligned.row.row.m16n16k16.f16.f16 {%r209, %r208, %r207, %r206}, {%r159, %r160, %r161, %r162, %r163, %r164, %r165, %r166}, {%r167, %r168, %r169, %r170, %r171, %r172, %r173, %r174}, {%r209, %r208, %r207, %r206};
	bra.uni 	$L__BB0_198;
$L__BB0_5:
	add.s32 	%r95, %r20, %r19;
	add.s32 	%r26, %r95, %r7;
	setp.ge.s32 	%p5, %r26, %r5;
	mul.wide.s32 	%rd26, %r26, 2;
	add.s64 	%rd4, %rd1, %rd26;
	mov.u16 	%rs299, %rs194;
	@%p5 bra 	$L__BB0_7;
	ld.global.u16 	%rs299, [%rd4];
$L__BB0_7:
	add.s32 	%r27, %r26, 1;
	setp.ge.s32 	%p6, %r27, %r5;
	mov.u16 	%rs300, %rs194;
	@%p6 bra 	$L__BB0_9;
	ld.global.u16 	%rs300, [%rd4+2];
$L__BB0_9:
	add.s32 	%r96, %r26, 2;
	setp.ge.s32 	%p7, %r96, %r5;
	mov.u16 	%rs301, %rs194;
	@%p7 bra 	$L__BB0_11;
	ld.global.u16 	%rs301, [%rd4+4];
$L__BB0_11:
	add.s32 	%r97, %r26, 3;
	setp.ge.s32 	%p8, %r97, %r5;
	mov.u16 	%rs302, %rs194;
	@%p8 bra 	$L__BB0_13;
	ld.global.u16 	%rs302, [%rd4+6];
$L__BB0_13:
	add.s32 	%r98, %r26, 4;
	setp.ge.s32 	%p9, %r98, %r5;
	mov.u16 	%rs303, %rs194;
	@%p9 bra 	$L__BB0_15;
	ld.global.u16 	%rs303, [%rd4+8];
$L__BB0_15:
	add.s32 	%r99, %r26, 5;
	setp.ge.s32 	%p10, %r99, %r5;
	mov.u16 	%rs304, %rs194;
	@%p10 bra 	$L__BB0_17;
	ld.global.u16 	%rs304, [%rd4+10];
$L__BB0_17:
	add.s32 	%r100, %r26, 6;
	setp.ge.s32 	%p11, %r100, %r5;
	mov.u16 	%rs305, %rs194;
	@%p11 bra 	$L__BB0_19;
	ld.global.u16 	%rs305, [%rd4+12];
$L__BB0_19:
	add.s32 	%r101, %r26, 7;
	setp.ge.s32 	%p12, %r101, %r5;
	mov.u16 	%rs306, %rs194;
	@%p12 bra 	$L__BB0_21;
	ld.global.u16 	%rs306, [%rd4+14];
$L__BB0_21:
	add.s32 	%r102, %r26, 8;
	setp.ge.s32 	%p13, %r102, %r5;
	mov.u16 	%rs307, %rs194;
	@%p13 bra 	$L__BB0_23;
	ld.global.u16 	%rs307, [%rd4+16];
$L__BB0_23:
	add.s32 	%r103, %r26, 9;
	setp.ge.s32 	%p14, %r103, %r5;
	mov.u16 	%rs308, %rs194;
	@%p14 bra 	$L__BB0_25;
	ld.global.u16 	%rs308, [%rd4+18];
$L__BB0_25:
	add.s32 	%r104, %r26, 10;
	setp.ge.s32 	%p15, %r104, %r5;
	mov.u16 	%rs309, %rs194;
	@%p15 bra 	$L__BB0_27;
	ld.global.u16 	%rs309, [%rd4+20];
$L__BB0_27:
	add.s32 	%r105, %r26, 11;
	setp.ge.s32 	%p16, %r105, %r5;
	mov.u16 	%rs310, %rs194;
	@%p16 bra 	$L__BB0_29;
	ld.global.u16 	%rs310, [%rd4+22];
$L__BB0_29:
	add.s32 	%r106, %r26, 12;
	setp.ge.s32 	%p17, %r106, %r5;
	mov.u16 	%rs311, %rs194;
	@%p17 bra 	$L__BB0_31;
	ld.global.u16 	%rs311, [%rd4+24];
$L__BB0_31:
	add.s32 	%r107, %r26, 13;
	setp.ge.s32 	%p18, %r107, %r5;
	mov.u16 	%rs312, %rs194;
	@%p18 bra 	$L__BB0_33;
	ld.global.u16 	%rs312, [%rd4+26];
$L__BB0_33:
	add.s32 	%r108, %r26, 14;
	setp.ge.s32 	%p19, %r108, %r5;
	mov.u16 	%rs313, %rs194;
	@%p19 bra 	$L__BB0_35;
	ld.global.u16 	%rs313, [%rd4+28];
$L__BB0_35:
	add.s32 	%r109, %r26, 15;
	setp.ge.s32 	%p20, %r109, %r5;
	mov.u16 	%rs314, %rs194;
	@%p20 bra 	$L__BB0_37;
	ld.global.u16 	%rs314, [%rd4+30];
$L__BB0_37:
	add.s32 	%r110, %r26, %r75;
	setp.ge.s32 	%p21, %r110, %r5;
	mul.wide.s32 	%rd27, %r110, 2;
	add.s64 	%rd5, %rd1, %rd27;
	mov.u16 	%rs315, %rs194;
	@%p21 bra 	$L__BB0_39;
	ld.global.u16 	%rs315, [%rd5];
$L__BB0_39:
	add.s32 	%r28, %r27, %r75;
	setp.ge.s32 	%p22, %r28, %r5;
	mov.u16 	%rs316, %rs194;
	@%p22 bra 	$L__BB0_41;
	ld.global.u16 	%rs316, [%rd5+2];
$L__BB0_41:
	add.s32 	%r111, %r28, 1;
	setp.ge.s32 	%p23, %r111, %r5;
	mov.u16 	%rs317, %rs194;
	@%p23 bra 	$L__BB0_43;
	ld.global.u16 	%rs317, [%rd5+4];
$L__BB0_43:
	add.s32 	%r112, %r28, 2;
	setp.ge.s32 	%p24, %r112, %r5;
	mov.u16 	%rs318, %rs194;
	@%p24 bra 	$L__BB0_45;
	ld.global.u16 	%rs318, [%rd5+6];
$L__BB0_45:
	add.s32 	%r113, %r28, 3;
	setp.ge.s32 	%p25, %r113, %r5;
	mov.u16 	%rs319, %rs194;
	@%p25 bra 	$L__BB0_47;
	ld.global.u16 	%rs319, [%rd5+8];
$L__BB0_47:
	add.s32 	%r114, %r28, 4;
	setp.ge.s32 	%p26, %r114, %r5;
	mov.u16 	%rs320, %rs194;
	@%p26 bra 	$L__BB0_49;
	ld.global.u16 	%rs320, [%rd5+10];
$L__BB0_49:
	add.s32 	%r115, %r28, 5;
	setp.ge.s32 	%p27, %r115, %r5;
	mov.u16 	%rs321, %rs194;
	@%p27 bra 	$L__BB0_51;
	ld.global.u16 	%rs321, [%rd5+12];
$L__BB0_51:
	add.s32 	%r116, %r28, 6;
	setp.ge.s32 	%p28, %r116, %r5;
	mov.u16 	%rs322, %rs194;
	@%p28 bra 	$L__BB0_53;
	ld.global.u16 	%rs322, [%rd5+14];
$L__BB0_53:
	add.s32 	%r117, %r28, 7;
	setp.ge.s32 	%p29, %r117, %r5;
	mov.u16 	%rs323, %rs194;
	@%p29 bra 	$L__BB0_55;
	ld.global.u16 	%rs323, [%rd5+16];
$L__BB0_55:
	add.s32 	%r118, %r28, 8;
	setp.ge.s32 	%p30, %r118, %r5;
	mov.u16 	%rs324, %rs194;
	@%p30 bra 	$L__BB0_57;
	ld.global.u16 	%rs324, [%rd5+18];
$L__BB0_57:
	add.s32 	%r119, %r28, 9;
	setp.ge.s32 	%p31, %r119, %r5;
	mov.u16 	%rs325, %rs194;
	@%p31 bra 	$L__BB0_59;
	ld.global.u16 	%rs325, [%rd5+20];
$L__BB0_59:
	add.s32 	%r120, %r28, 10;
	setp.ge.s32 	%p32, %r120, %r5;
	mov.u16 	%rs326, %rs194;
	@%p32 bra 	$L__BB0_61;
	ld.global.u16 	%rs326, [%rd5+22];
$L__BB0_61:
	add.s32 	%r121, %r28, 11;
	setp.ge.s32 	%p33, %r121, %r5;
	mov.u16 	%rs327, %rs194;
	@%p33 bra 	$L__BB0_63;
	ld.global.u16 	%rs327, [%rd5+24];
$L__BB0_63:
	add.s32 	%r122, %r28, 12;
	setp.ge.s32 	%p34, %r122, %r5;
	mov.u16 	%rs328, %rs194;
	@%p34 bra 	$L__BB0_65;
	ld.global.u16 	%rs328, [%rd5+26];
$L__BB0_65:
	add.s32 	%r123, %r28, 13;
	setp.ge.s32 	%p35, %r123, %r5;
	mov.u16 	%rs329, %rs194;
	@%p35 bra 	$L__BB0_67;
	ld.global.u16 	%rs329, [%rd5+28];
$L__BB0_67:
	add.s32 	%r124, %r28, 14;
	setp.ge.s32 	%p36, %r124, %r5;
	mov.u16 	%rs330, %rs194;
	@%p36 bra 	$L__BB0_69;
	ld.global.u16 	%rs330, [%rd5+30];
$L__BB0_69:
	add.s32 	%r29, %r13, %r21;
	setp.ge.s32 	%p37, %r29, %r6;
	mul.wide.s32 	%rd28, %r29, 2;
	add.s64 	%rd6, %rd2, %rd28;
	mov.u16 	%rs331, %rs194;
	@%p37 bra 	$L__BB0_71;
	ld.global.u16 	%rs331, [%rd6];
$L__BB0_71:
	add.s32 	%r30, %r29, 1;
	setp.ge.s32 	%p38, %r30, %r6;
	mov.u16 	%rs332, %rs194;
	@%p38 bra 	$L__BB0_73;
	ld.global.u16 	%rs332, [%rd6+2];
$L__BB0_73:
	add.s32 	%r125, %r29, 2;
	setp.ge.s32 	%p39, %r125, %r6;
	mov.u16 	%rs333, %rs194;
	@%p39 bra 	$L__BB0_75;
	ld.global.u16 	%rs333, [%rd6+4];
$L__BB0_75:
	add.s32 	%r126, %r29, 3;
	setp.ge.s32 	%p40, %r126, %r6;
	mov.u16 	%rs334, %rs194;
	@%p40 bra 	$L__BB0_77;
	ld.global.u16 	%rs334, [%rd6+6];
$L__BB0_77:
	add.s32 	%r31, %r29, %r74;
	setp.ge.s32 	%p41, %r31, %r6;
	add.s64 	%rd7, %rd6, %rd29;
	mov.u16 	%rs335, %rs194;
	@%p41 bra 	$L__BB0_79;
	ld.global.u16 	%rs335, [%rd7];
$L__BB0_79:
	add.s32 	%r32, %r30, %r74;
	setp.ge.s32 	%p42, %r32, %r6;
	mov.u16 	%rs336, %rs194;
	@%p42 bra 	$L__BB0_81;
	ld.global.u16 	%rs336, [%rd7+2];
$L__BB0_81:
	add.s32 	%r127, %r32, 1;
	setp.ge.s32 	%p43, %r127, %r6;
	mov.u16 	%rs337, %rs194;
	@%p43 bra 	$L__BB0_83;
	ld.global.u16 	%rs337, [%rd7+4];
$L__BB0_83:
	add.s32 	%r128, %r32, 2;
	setp.ge.s32 	%p44, %r128, %r6;
	mov.u16 	%rs338, %rs194;
	@%p44 bra 	$L__BB0_85;
	ld.global.u16 	%rs338, [%rd7+6];
$L__BB0_85:
	add.s32 	%r33, %r31, %r74;
	setp.ge.s32 	%p45, %r33, %r6;
	mul.wide.s32 	%rd30, %r33, 2;
	add.s64 	%rd8, %rd2, %rd30;
	mov.u16 	%rs339, %rs194;
	@%p45 bra 	$L__BB0_87;
	ld.global.u16 	%rs339, [%rd8];
$L__BB0_87:
	add.s32 	%r34, %r32, %r74;
	setp.ge.s32 	%p46, %r34, %r6;
	mov.u16 	%rs340, %rs194;
	@%p46 bra 	$L__BB0_89;
	ld.global.u16 	%rs340, [%rd8+2];
$L__BB0_89:
	add.s32 	%r129, %r34, 1;
	setp.ge.s32 	%p47, %r129, %r6;
	mov.u16 	%rs341, %rs194;
	@%p47 bra 	$L__BB0_91;
	ld.global.u16 	%rs341, [%rd8+4];
$L__BB0_91:
	add.s32 	%r130, %r34, 2;
	setp.ge.s32 	%p48, %r130, %r6;
	mov.u16 	%rs342, %rs194;
	@%p48 bra 	$L__BB0_93;
	ld.global.u16 	%rs342, [%rd8+6];
$L__BB0_93:
	add.s32 	%r35, %r33, %r74;
	setp.ge.s32 	%p49, %r35, %r6;
	mul.wide.s32 	%rd31, %r35, 2;
	add.s64 	%rd9, %rd2, %rd31;
	mov.u16 	%rs343, %rs194;
	@%p49 bra 	$L__BB0_95;
	ld.global.u16 	%rs343, [%rd9];
$L__BB0_95:
	add.s32 	%r36, %r34, %r74;
	setp.ge.s32 	%p50, %r36, %r6;
	mov.u16 	%rs344, %rs194;
	@%p50 bra 	$L__BB0_97;
	ld.global.u16 	%rs344, [%rd9+2];
$L__BB0_97:
	add.s32 	%r131, %r36, 1;
	setp.ge.s32 	%p51, %r131, %r6;
	mov.u16 	%rs345, %rs194;
	@%p51 bra 	$L__BB0_99;
	ld.global.u16 	%rs345, [%rd9+4];
$L__BB0_99:
	add.s32 	%r132, %r36, 2;
	setp.ge.s32 	%p52, %r132, %r6;
	mov.u16 	%rs346, %rs194;
	@%p52 bra 	$L__BB0_101;
	ld.global.u16 	%rs346, [%rd9+6];
$L__BB0_101:
	add.s32 	%r37, %r35, %r74;
	setp.ge.s32 	%p53, %r37, %r6;
	mul.wide.s32 	%rd32, %r37, 2;
	add.s64 	%rd10, %rd2, %rd32;
	mov.u16 	%rs347, %rs194;
	@%p53 bra 	$L__BB0_103;
	ld.global.u16 	%rs347, [%rd10];
$L__BB0_103:
	add.s32 	%r38, %r36, %r74;
	setp.ge.s32 	%p54, %r38, %r6;
	mov.u16 	%rs348, %rs194;
	@%p54 bra 	$L__BB0_105;
	ld.global.u16 	%rs348, [%rd10+2];
$L__BB0_105:
	add.s32 	%r133, %r38, 1;
	setp.ge.s32 	%p55, %r133, %r6;
	mov.u16 	%rs349, %rs194;
	@%p55 bra 	$L__BB0_107;
	ld.global.u16 	%rs349, [%rd10+4];
$L__BB0_107:
	add.s32 	%r134, %r38, 2;
	setp.ge.s32 	%p56, %r134, %r6;
	mov.u16 	%rs350, %rs194;
	@%p56 bra 	$L__BB0_109;
	ld.global.u16 	%rs350, [%rd10+6];
$L__BB0_109:
	add.s32 	%r39, %r37, %r74;
	setp.ge.s32 	%p57, %r39, %r6;
	mul.wide.s32 	%rd33, %r39, 2;
	add.s64 	%rd11, %rd2, %rd33;
	mov.u16 	%rs351, %rs194;
	@%p57 bra 	$L__BB0_111;
	ld.global.u16 	%rs351, [%rd11];
$L__BB0_111:
	add.s32 	%r40, %r38, %r74;
	setp.ge.s32 	%p58, %r40, %r6;
	mov.u16 	%rs352, %rs194;
	@%p58 bra 	$L__BB0_113;
	ld.global.u16 	%rs352, [%rd11+2];
$L__BB0_113:
	add.s32 	%r135, %r40, 1;
	setp.ge.s32 	%p59, %r135, %r6;
	mov.u16 	%rs353, %rs194;
	@%p59 bra 	$L__BB0_115;
	ld.global.u16 	%rs353, [%rd11+4];
$L__BB0_115:
	add.s32 	%r136, %r40, 2;
	setp.ge.s32 	%p60, %r136, %r6;
	mov.u16 	%rs354, %rs194;
	@%p60 bra 	$L__BB0_117;
	ld.global.u16 	%rs354, [%rd11+6];
$L__BB0_117:
	add.s32 	%r41, %r39, %r74;
	setp.ge.s32 	%p61, %r41, %r6;
	mul.wide.s32 	%rd34, %r41, 2;
	add.s64 	%rd12, %rd2, %rd34;
	mov.u16 	%rs355, %rs194;
	@%p61 bra 	$L__BB0_119;
	ld.global.u16 	%rs355, [%rd12];
$L__BB0_119:
	add.s32 	%r42, %r40, %r74;
	setp.ge.s32 	%p62, %r42, %r6;
	mov.u16 	%rs356, %rs194;
	@%p62 bra 	$L__BB0_121;
	ld.global.u16 	%rs356, [%rd12+2];
$L__BB0_121:
	add.s32 	%r137, %r42, 1;
	setp.ge.s32 	%p63, %r137, %r6;
	mov.u16 	%rs357, %rs194;
	@%p63 bra 	$L__BB0_123;
	ld.global.u16 	%rs357, [%rd12+4];
$L__BB0_123:
	add.s32 	%r138, %r42, 2;
	setp.ge.s32 	%p64, %r138, %r6;
	mov.u16 	%rs358, %rs194;
	@%p64 bra 	$L__BB0_125;
	ld.global.u16 	%rs358, [%rd12+6];
$L__BB0_125:
	add.s32 	%r43, %r41, %r74;
	setp.ge.s32 	%p65, %r43, %r6;
	mul.wide.s32 	%rd35, %r43, 2;
	add.s64 	%rd13, %rd2, %rd35;
	mov.u16 	%rs359, %rs194;
	@%p65 bra 	$L__BB0_127;
	ld.global.u16 	%rs359, [%rd13];
$L__BB0_127:
	add.s32 	%r44, %r42, %r74;
	setp.ge.s32 	%p66, %r44, %r6;
	mov.u16 	%rs360, %rs194;
	@%p66 bra 	$L__BB0_129;
	ld.global.u16 	%rs360, [%rd13+2];
$L__BB0_129:
	add.s32 	%r139, %r44, 1;
	setp.ge.s32 	%p67, %r139, %r6;
	mov.u16 	%rs361, %rs194;
	@%p67 bra 	$L__BB0_131;
	ld.global.u16 	%rs361, [%rd13+4];
$L__BB0_131:
	add.s32 	%r140, %r44, 2;
	setp.ge.s32 	%p68, %r140, %r6;
	mov.u16 	%rs362, %rs194;
	@%p68 bra 	$L__BB0_133;
	ld.global.u16 	%rs362, [%rd13+6];
$L__BB0_133:
	add.s32 	%r45, %r43, %r74;
	setp.ge.s32 	%p69, %r45, %r6;
	mul.wide.s32 	%rd36, %r45, 2;
	add.s64 	%rd14, %rd2, %rd36;
	mov.u16 	%rs363, %rs194;
	@%p69 bra 	$L__BB0_135;
	ld.global.u16 	%rs363, [%rd14];
$L__BB0_135:
	add.s32 	%r46, %r44, %r74;
	setp.ge.s32 	%p70, %r46, %r6;
	mov.u16 	%rs364, %rs194;
	@%p70 bra 	$L__BB0_137;
	ld.global.u16 	%rs364, [%rd14+2];
$L__BB0_137:
	add.s32 	%r141, %r46, 1;
	setp.ge.s32 	%p71, %r141, %r6;
	mov.u16 	%rs365, %rs194;
	@%p71 bra 	$L__BB0_139;
	ld.global.u16 	%rs365, [%rd14+4];
$L__BB0_139:
	add.s32 	%r142, %r46, 2;
	setp.ge.s32 	%p72, %r142, %r6;
	mov.u16 	%rs366, %rs194;
	@%p72 bra 	$L__BB0_141;
	ld.global.u16 	%rs366, [%rd14+6];
$L__BB0_141:
	add.s32 	%r47, %r45, %r74;
	setp.ge.s32 	%p73, %r47, %r6;
	mul.wide.s32 	%rd37, %r47, 2;
	add.s64 	%rd15, %rd2, %rd37;
	mov.u16 	%rs367, %rs194;
	@%p73 bra 	$L__BB0_143;
	ld.global.u16 	%rs367, [%rd15];
$L__BB0_143:
	add.s32 	%r48, %r46, %r74;
	setp.ge.s32 	%p74, %r48, %r6;
	mov.u16 	%rs368, %rs194;
	@%p74 bra 	$L__BB0_145;
	ld.global.u16 	%rs368, [%rd15+2];
$L__BB0_145:
	add.s32 	%r143, %r48, 1;
	setp.ge.s32 	%p75, %r143, %r6;
	mov.u16 	%rs369, %rs194;
	@%p75 bra 	$L__BB0_147;
	ld.global.u16 	%rs369, [%rd15+4];
$L__BB0_147:
	add.s32 	%r144, %r48, 2;
	setp.ge.s32 	%p76, %r144, %r6;
	mov.u16 	%rs370, %rs194;
	@%p76 bra 	$L__BB0_149;
	ld.global.u16 	%rs370, [%rd15+6];
$L__BB0_149:
	add.s32 	%r49, %r47, %r74;
	setp.ge.s32 	%p77, %r49, %r6;
	mul.wide.s32 	%rd38, %r49, 2;
	add.s64 	%rd16, %rd2, %rd38;
	mov.u16 	%rs371, %rs194;
	@%p77 bra 	$L__BB0_151;
	ld.global.u16 	%rs371, [%rd16];
$L__BB0_151:
	add.s32 	%r50, %r48, %r74;
	setp.ge.s32 	%p78, %r50, %r6;
	mov.u16 	%rs372, %rs194;
	@%p78 bra 	$L__BB0_153;
	ld.global.u16 	%rs372, [%rd16+2];
$L__BB0_153:
	add.s32 	%r145, %r50, 1;
	setp.ge.s32 	%p79, %r145, %r6;
	mov.u16 	%rs373, %rs194;
	@%p79 bra 	$L__BB0_155;
	ld.global.u16 	%rs373, [%rd16+4];
$L__BB0_155:
	add.s32 	%r146, %r50, 2;
	setp.ge.s32 	%p80, %r146, %r6;
	mov.u16 	%rs374, %rs194;
	@%p80 bra 	$L__BB0_157;
	ld.global.u16 	%rs374, [%rd16+6];
$L__BB0_157:
	add.s32 	%r51, %r49, %r74;
	setp.ge.s32 	%p81, %r51, %r6;
	mul.wide.s32 	%rd39, %r51, 2;
	add.s64 	%rd17, %rd2, %rd39;
	mov.u16 	%rs375, %rs194;
	@%p81 bra 	$L__BB0_159;
	ld.global.u16 	%rs375, [%rd17];
$L__BB0_159:
	add.s32 	%r52, %r50, %r74;
	setp.ge.s32 	%p82, %r52, %r6;
	mov.u16 	%rs376, %rs194;
	@%p82 bra 	$L__BB0_161;
	ld.global.u16 	%rs376, [%rd17+2];
$L__BB0_161:
	add.s32 	%r147, %r52, 1;
	setp.ge.s32 	%p83, %r147, %r6;
	mov.u16 	%rs377, %rs194;
	@%p83 bra 	$L__BB0_163;
	ld.global.u16 	%rs377, [%rd17+4];
$L__BB0_163:
	add.s32 	%r148, %r52, 2;
	setp.ge.s32 	%p84, %r148, %r6;
	mov.u16 	%rs378, %rs194;
	@%p84 bra 	$L__BB0_165;
	ld.global.u16 	%rs378, [%rd17+6];
$L__BB0_165:
	add.s32 	%r53, %r51, %r74;
	setp.ge.s32 	%p85, %r53, %r6;
	mul.wide.s32 	%rd40, %r53, 2;
	add.s64 	%rd18, %rd2, %rd40;
	mov.u16 	%rs379, %rs194;
	@%p85 bra 	$L__BB0_167;
	ld.global.u16 	%rs379, [%rd18];
$L__BB0_167:
	add.s32 	%r54, %r52, %r74;
	setp.ge.s32 	%p86, %r54, %r6;
	mov.u16 	%rs380, %rs194;
	@%p86 bra 	$L__BB0_169;
	ld.global.u16 	%rs380, [%rd18+2];
$L__BB0_169:
	add.s32 	%r149, %r54, 1;
	setp.ge.s32 	%p87, %r149, %r6;
	mov.u16 	%rs381, %rs194;
	@%p87 bra 	$L__BB0_171;
	ld.global.u16 	%rs381, [%rd18+4];
$L__BB0_171:
	add.s32 	%r150, %r54, 2;
	setp.ge.s32 	%p88, %r150, %r6;
	mov.u16 	%rs382, %rs194;
	@%p88 bra 	$L__BB0_173;
	ld.global.u16 	%rs382, [%rd18+6];
$L__BB0_173:
	add.s32 	%r55, %r53, %r74;
	setp.ge.s32 	%p89, %r55, %r6;
	mul.wide.s32 	%rd41, %r55, 2;
	add.s64 	%rd19, %rd2, %rd41;
	mov.u16 	%rs383, %rs194;
	@%p89 bra 	$L__BB0_175;
	ld.global.u16 	%rs383, [%rd19];
$L__BB0_175:
	add.s32 	%r56, %r54, %r74;
	setp.ge.s32 	%p90, %r56, %r6;
	mov.u16 	%rs384, %rs194;
	@%p90 bra 	$L__BB0_177;
	ld.global.u16 	%rs384, [%rd19+2];
$L__BB0_177:
	add.s32 	%r151, %r56, 1;
	setp.ge.s32 	%p91, %r151, %r6;
	mov.u16 	%rs385, %rs194;
	@%p91 bra 	$L__BB0_179;
	ld.global.u16 	%rs385, [%rd19+4];
$L__BB0_179:
	add.s32 	%r152, %r56, 2;
	setp.ge.s32 	%p92, %r152, %r6;
	mov.u16 	%rs386, %rs194;
	@%p92 bra 	$L__BB0_181;
	ld.global.u16 	%rs386, [%rd19+6];
$L__BB0_181:
	add.s32 	%r57, %r55, %r74;
	setp.ge.s32 	%p93, %r57, %r6;
	mul.wide.s32 	%rd42, %r57, 2;
	add.s64 	%rd20, %rd2, %rd42;
	mov.u16 	%rs387, %rs194;
	@%p93 bra 	$L__BB0_183;
	ld.global.u16 	%rs387, [%rd20];
$L__BB0_183:
	add.s32 	%r58, %r56, %r74;
	setp.ge.s32 	%p94, %r58, %r6;
	mov.u16 	%rs388, %rs194;
	@%p94 bra 	$L__BB0_185;
	ld.global.u16 	%rs388, [%rd20+2];
$L__BB0_185:
	add.s32 	%r153, %r58, 1;
	setp.ge.s32 	%p95, %r153, %r6;
	mov.u16 	%rs389, %rs194;
	@%p95 bra 	$L__BB0_187;
	ld.global.u16 	%rs389, [%rd20+4];
$L__BB0_187:
	add.s32 	%r154, %r58, 2;
	setp.ge.s32 	%p96, %r154, %r6;
	mov.u16 	%rs390, %rs194;
	@%p96 bra 	$L__BB0_189;
	ld.global.u16 	%rs390, [%rd20+6];
$L__BB0_189:
	add.s32 	%r155, %r57, %r74;
	setp.ge.s32 	%p97, %r155, %r6;
	mul.wide.s32 	%rd43, %r155, 2;
	add.s64 	%rd21, %rd2, %rd43;
	mov.u16 	%rs391, %rs194;
	@%p97 bra 	$L__BB0_191;
	ld.global.u16 	%rs391, [%rd21];
$L__BB0_191:
	add.s32 	%r59, %r58, %r74;
	setp.ge.s32 	%p98, %r59, %r6;
	mov.u16 	%rs392, %rs194;
	@%p98 bra 	$L__BB0_193;
	ld.global.u16 	%rs392, [%rd21+2];
$L__BB0_193:
	add.s32 	%r156, %r59, 1;
	setp.ge.s32 	%p99, %r156, %r6;
	mov.u16 	%rs393, %rs194;
	@%p99 bra 	$L__BB0_195;
	ld.global.u16 	%rs393, [%rd21+4];
$L__BB0_195:
	add.s32 	%r157, %r59, 2;
	setp.ge.s32 	%p100, %r157, %r6;
	mov.u16 	%rs394, %rs194;
	@%p100 bra 	$L__BB0_197;
	ld.global.u16 	%rs394, [%rd21+6];
$L__BB0_197:
	// begin inline asm
	{  cvt.f32.f16 %f44, %rs299;}

	// end inline asm
	// begin inline asm
	{  cvt.f32.f16 %f45, %rs331;}

	// end inline asm
	fma.rn.f32 	%f140, %f44, %f45, %f276;
	// begin inline asm
	{  cvt.f32.f16 %f46, %rs300;}

	// end inline asm
	// begin inline asm
	{  cvt.f32.f16 %f47, %rs335;}

	// end inline asm
	fma.rn.f32 	%f141, %f46, %f47, %f140;
	// begin inline asm
	{  cvt.f32.f16 %f48, %rs301;}

	// end inline asm
	// begin inline asm
	{  cvt.f32.f16 %f49, %rs339;}

	// end inline asm
	fma.rn.f32 	%f142, %f48, %f49, %f141;
	// begin inline asm
	{  cvt.f32.f16 %f50, %rs302;}

	// end inline asm
	// begin inline asm
	{  cvt.f32.f16 %f51, %rs343;}

	// end inline asm
	fma.rn.f32 	%f143, %f50, %f51, %f142;
	// begin inline asm
	{  cvt.f32.f16 %f52, %rs303;}

	// end inline asm
	// begin inline asm
	{  cvt.f32.f16 %f53, %rs347;}

	// end inline asm
	fma.rn.f32 	%f144, %f52, %f53, %f143;
	// begin inline asm
	{  cvt.f32.f16 %f54, %rs304;}

	// end inline asm
	// begin inline asm
	{  cvt.f32.f16 %f55, %rs351;}

	// end inline asm
	fma.rn.f32 	%f145, %f54, %f55, %f144;
	// begin inline asm
	{  cvt.f32.f16 %f56, %rs305;}

	// end inline asm
	// begin inline asm
	{  cvt.f32.f16 %f57, %rs355;}

	// end inline asm
	fma.rn.f32 	%f146, %f56, %f57, %f145;
	// begin inline asm
	{  cvt.f32.f16 %f58, %rs306;}

	// end inline asm
	// begin inline asm
	{  cvt.f32.f16 %f59, %rs359;}

	// end inline asm
	fma.rn.f32 	%f147, %f58, %f59, %f146;
	// begin inline asm
	{  cvt.f32.f16 %f60, %rs307;}

	// end inline asm
	// begin inline asm
	{  cvt.f32.f16 %f61, %rs363;}

	// end inline asm
	fma.rn.f32 	%f148, %f60, %f61, %f147;
	// begin inline asm
	{  cvt.f32.f16 %f62, %rs308;}

	// end inline asm
	// begin inline asm
	{  cvt.f32.f16 %f63, %rs367;}

	// end inline asm
	fma.rn.f32 	%f149, %f62, %f63, %f148;
	// begin inline asm
	{  cvt.f32.f16 %f64, %rs309;}

	// end inline asm
	// begin inline asm
	{  cvt.f32.f16 %f65, %rs371;}

	// end inline asm
	fma.rn.f32 	%f150, %f64, %f65, %f149;
	// begin inline asm
	{  cvt.f32.f16 %f66, %rs310;}

	// end inline asm
	// begin inline asm
	{  cvt.f32.f16 %f67, %rs375;}

	// end inline asm
	fma.rn.f32 	%f151, %f66, %f67, %f150;
	// begin inline asm
	{  cvt.f32.f16 %f68, %rs311;}

	// end inline asm
	// begin inline asm
	{  cvt.f32.f16 %f69, %rs379;}

	// end inline asm
	fma.rn.f32 	%f152, %f68, %f69, %f151;
	// begin inline asm
	{  cvt.f32.f16 %f70, %rs312;}

	// end inline asm
	// begin inline asm
	{  cvt.f32.f16 %f71, %rs383;}

	// end inline asm
	fma.rn.f32 	%f153, %f70, %f71, %f152;
	// begin inline asm
	{  cvt.f32.f16 %f72, %rs313;}

	// end inline asm
	// begin inline asm
	{  cvt.f32.f16 %f73, %rs387;}

	// end inline asm
	fma.rn.f32 	%f154, %f72, %f73, %f153;
	// begin inline asm
	{  cvt.f32.f16 %f74, %rs314;}

	// end inline asm
	// begin inline asm
	{  cvt.f32.f16 %f75, %rs391;}

	// end inline asm
	fma.rn.f32 	%f276, %f74, %f75, %f154;
	// begin inline asm
	{  cvt.f32.f16 %f76, %rs332;}

	// end inline asm
	fma.rn.f32 	%f155, %f44, %f76, %f277;
	// begin inline asm
	{  cvt.f32.f16 %f77, %rs336;}

	// end inline asm
	fma.rn.f32 	%f156, %f46, %f77, %f155;
	// begin inline asm
	{  cvt.f32.f16 %f78, %rs340;}

	// end inline asm
	fma.rn.f32 	%f157, %f48, %f78, %f156;
	// begin inline asm
	{  cvt.f32.f16 %f79, %rs344;}

	// end inline asm
	fma.rn.f32 	%f158, %f50, %f79, %f157;
	// begin inline asm
	{  cvt.f32.f16 %f80, %rs348;}

	// end inline asm
	fma.rn.f32 	%f159, %f52, %f80, %f158;
	// begin inline asm
	{  cvt.f32.f16 %f81, %rs352;}

	// end inline asm
	fma.rn.f32 	%f160, %f54, %f81, %f159;
	// begin inline asm
	{  cvt.f32.f16 %f82, %rs356;}

	// end inline asm
	fma.rn.f32 	%f161, %f56, %f82, %f160;
	// begin inline asm
	{  cvt.f32.f16 %f83, %rs360;}

	// end inline asm
	fma.rn.f32 	%f162, %f58, %f83, %f161;
	// begin inline asm
	{  cvt.f32.f16 %f84, %rs364;}

	// end inline asm
	fma.rn.f32 	%f163, %f60, %f84, %f162;
	// begin inline asm
	{  cvt.f32.f16 %f85, %rs368;}

	// end inline asm
	fma.rn.f32 	%f164, %f62, %f85, %f163;
	// begin inline asm
	{  cvt.f32.f16 %f86, %rs372;}

	// end inline asm
	fma.rn.f32 	%f165, %f64, %f86, %f164;
	// begin inline asm
	{  cvt.f32.f16 %f87, %rs376;}

	// end inline asm
	fma.rn.f32 	%f166, %f66, %f87, %f165;
	// begin inline asm
	{  cvt.f32.f16 %f88, %rs380;}

	// end inline asm
	fma.rn.f32 	%f167, %f68, %f88, %f166;
	// begin inline asm
	{  cvt.f32.f16 %f89, %rs384;}

	// end inline asm
	fma.rn.f32 	%f168, %f70, %f89, %f167;
	// begin inline asm
	{  cvt.f32.f16 %f90, %rs388;}

	// end inline asm
	fma.rn.f32 	%f169, %f72, %f90, %f168;
	// begin inline asm
	{  cvt.f32.f16 %f91, %rs392;}

	// end inline asm
	fma.rn.f32 	%f277, %f74, %f91, %f169;
	// begin inline asm
	{  cvt.f32.f16 %f92, %rs333;}

	// end inline asm
	fma.rn.f32 	%f170, %f44, %f92, %f278;
	// begin inline asm
	{  cvt.f32.f16 %f93, %rs337;}

	// end inline asm
	fma.rn.f32 	%f171, %f46, %f93, %f170;
	// begin inline asm
	{  cvt.f32.f16 %f94, %rs341;}

	// end inline asm
	fma.rn.f32 	%f172, %f48, %f94, %f171;
	// begin inline asm
	{  cvt.f32.f16 %f95, %rs345;}

	// end inline asm
	fma.rn.f32 	%f173, %f50, %f95, %f172;
	// begin inline asm
	{  cvt.f32.f16 %f96, %rs349;}

	// end inline asm
	fma.rn.f32 	%f174, %f52, %f96, %f173;
	// begin inline asm
	{  cvt.f32.f16 %f97, %rs353;}

	// end inline asm
	fma.rn.f32 	%f175, %f54, %f97, %f174;
	// begin inline asm
	{  cvt.f32.f16 %f98, %rs357;}

	// end inline asm
	fma.rn.f32 	%f176, %f56, %f98, %f175;
	// begin inline asm
	{  cvt.f32.f16 %f99, %rs361;}

	// end inline asm
	fma.rn.f32 	%f177, %f58, %f99, %f176;
	// begin inline asm
	{  cvt.f32.f16 %f100, %rs365;}

	// end inline asm
	fma.rn.f32 	%f178, %f60, %f100, %f177;
	// begin inline asm
	{  cvt.f32.f16 %f101, %rs369;}

	// end inline asm
	fma.rn.f32 	%f179, %f62, %f101, %f178;
	// begin inline asm
	{  cvt.f32.f16 %f102, %rs373;}

	// end inline asm
	fma.rn.f32 	%f180, %f64, %f102, %f179;
	// begin inline asm
	{  cvt.f32.f16 %f103, %rs377;}

	// end inline asm
	fma.rn.f32 	%f181, %f66, %f103, %f180;
	// begin inline asm
	{  cvt.f32.f16 %f104, %rs381;}

	// end inline asm
	fma.rn.f32 	%f182, %f68, %f104, %f181;
	// begin inline asm
	{  cvt.f32.f16 %f105, %rs385;}

	// end inline asm
	fma.rn.f32 	%f183, %f70, %f105, %f182;
	// begin inline asm
	{  cvt.f32.f16 %f106, %rs389;}

	// end inline asm
	fma.rn.f32 	%f184, %f72, %f106, %f183;
	// begin inline asm
	{  cvt.f32.f16 %f107, %rs393;}

	// end inline asm
	fma.rn.f32 	%f278, %f74, %f107, %f184;
	// begin inline asm
	{  cvt.f32.f16 %f108, %rs334;}

	// end inline asm
	fma.rn.f32 	%f185, %f44, %f108, %f279;
	// begin inline asm
	{  cvt.f32.f16 %f109, %rs338;}

	// end inline asm
	fma.rn.f32 	%f186, %f46, %f109, %f185;
	// begin inline asm
	{  cvt.f32.f16 %f110, %rs342;}

	// end inline asm
	fma.rn.f32 	%f187, %f48, %f110, %f186;
	// begin inline asm
	{  cvt.f32.f16 %f111, %rs346;}

	// end inline asm
	fma.rn.f32 	%f188, %f50, %f111, %f187;
	// begin inline asm
	{  cvt.f32.f16 %f112, %rs350;}

	// end inline asm
	fma.rn.f32 	%f189, %f52, %f112, %f188;
	// begin inline asm
	{  cvt.f32.f16 %f113, %rs354;}

	// end inline asm
	fma.rn.f32 	%f190, %f54, %f113, %f189;
	// begin inline asm
	{  cvt.f32.f16 %f114, %rs358;}

	// end inline asm
	fma.rn.f32 	%f191, %f56, %f114, %f190;
	// begin inline asm
	{  cvt.f32.f16 %f115, %rs362;}

	// end inline asm
	fma.rn.f32 	%f192, %f58, %f115, %f191;
	// begin inline asm
	{  cvt.f32.f16 %f116, %rs366;}

	// end inline asm
	fma.rn.f32 	%f193, %f60, %f116, %f192;
	// begin inline asm
	{  cvt.f32.f16 %f117, %rs370;}

	// end inline asm
	fma.rn.f32 	%f194, %f62, %f117, %f193;
	// begin inline asm
	{  cvt.f32.f16 %f118, %rs374;}

	// end inline asm
	fma.rn.f32 	%f195, %f64, %f118, %f194;
	// begin inline asm
	{  cvt.f32.f16 %f119, %rs378;}

	// end inline asm
	fma.rn.f32 	%f196, %f66, %f119, %f195;
	// begin inline asm
	{  cvt.f32.f16 %f120, %rs382;}

	// end inline asm
	fma.rn.f32 	%f197, %f68, %f120, %f196;
	// begin inline asm
	{  cvt.f32.f16 %f121, %rs386;}

	// end inline asm
	fma.rn.f32 	%f198, %f70, %f121, %f197;
	// begin inline asm
	{  cvt.f32.f16 %f122, %rs390;}

	// end inline asm
	fma.rn.f32 	%f199, %f72, %f122, %f198;
	// begin inline asm
	{  cvt.f32.f16 %f123, %rs394;}

	// end inline asm
	fma.rn.f32 	%f279, %f74, %f123, %f199;
	// begin inline asm
	{  cvt.f32.f16 %f124, %rs315;}

	// end inline asm
	fma.rn.f32 	%f200, %f124, %f45, %f280;
	// begin inline asm
	{  cvt.f32.f16 %f125, %rs316;}

	// end inline asm
	fma.rn.f32 	%f201, %f125, %f47, %f200;
	// begin inline asm
	{  cvt.f32.f16 %f126, %rs317;}

	// end inline asm
	fma.rn.f32 	%f202, %f126, %f49, %f201;
	// begin inline asm
	{  cvt.f32.f16 %f127, %rs318;}

	// end inline asm
	fma.rn.f32 	%f203, %f127, %f51, %f202;
	// begin inline asm
	{  cvt.f32.f16 %f128, %rs319;}

	// end inline asm
	fma.rn.f32 	%f204, %f128, %f53, %f203;
	// begin inline asm
	{  cvt.f32.f16 %f129, %rs320;}

	// end inline asm
	fma.rn.f32 	%f205, %f129, %f55, %f204;
	// begin inline asm
	{  cvt.f32.f16 %f130, %rs321;}

	// end inline asm
	fma.rn.f32 	%f206, %f130, %f57, %f205;
	// begin inline asm
	{  cvt.f32.f16 %f131, %rs322;}

	// end inline asm
	fma.rn.f32 	%f207, %f131, %f59, %f206;
	// begin inline asm
	{  cvt.f32.f16 %f132, %rs323;}

	// end inline asm
	fma.rn.f32 	%f208, %f132, %f61, %f207;
	// begin inline asm
	{  cvt.f32.f16 %f133, %rs324;}

	// end inline asm
	fma.rn.f32 	%f209, %f133, %f63, %f208;
	// begin inline asm
	{  cvt.f32.f16 %f134, %rs325;}

	// end inline asm
	fma.rn.f32 	%f210, %f134, %f65, %f209;
	// begin inline asm
	{  cvt.f32.f16 %f135, %rs326;}

	// end inline asm
	fma.rn.f32 	%f211, %f135, %f67, %f210;
	// begin inline asm
	{  cvt.f32.f16 %f136, %rs327;}

	// end inline asm
	fma.rn.f32 	%f212, %f136, %f69, %f211;
	// begin inline asm
	{  cvt.f32.f16 %f137, %rs328;}

	// end inline asm
	fma.rn.f32 	%f213, %f137, %f71, %f212;
	// begin inline asm
	{  cvt.f32.f16 %f138, %rs329;}

	// end inline asm
	fma.rn.f32 	%f214, %f138, %f73, %f213;
	// begin inline asm
	{  cvt.f32.f16 %f139, %rs330;}

	// end inline asm
	fma.rn.f32 	%f280, %f139, %f75, %f214;
	fma.rn.f32 	%f215, %f124, %f76, %f281;
	fma.rn.f32 	%f216, %f125, %f77, %f215;
	fma.rn.f32 	%f217, %f126, %f78, %f216;
	fma.rn.f32 	%f218, %f127, %f79, %f217;
	fma.rn.f32 	%f219, %f128, %f80, %f218;
	fma.rn.f32 	%f220, %f129, %f81, %f219;
	fma.rn.f32 	%f221, %f130, %f82, %f220;
	fma.rn.f32 	%f222, %f131, %f83, %f221;
	fma.rn.f32 	%f223, %f132, %f84, %f222;
	fma.rn.f32 	%f224, %f133, %f85, %f223;
	fma.rn.f32 	%f225, %f134, %f86, %f224;
	fma.rn.f32 	%f226, %f135, %f87, %f225;
	fma.rn.f32 	%f227, %f136, %f88, %f226;
	fma.rn.f32 	%f228, %f137, %f89, %f227;
	fma.rn.f32 	%f229, %f138, %f90, %f228;
	fma.rn.f32 	%f281, %f139, %f91, %f229;
	fma.rn.f32 	%f230, %f124, %f92, %f282;
	fma.rn.f32 	%f231, %f125, %f93, %f230;
	fma.rn.f32 	%f232, %f126, %f94, %f231;
	fma.rn.f32 	%f233, %f127, %f95, %f232;
	fma.rn.f32 	%f234, %f128, %f96, %f233;
	fma.rn.f32 	%f235, %f129, %f97, %f234;
	fma.rn.f32 	%f236, %f130, %f98, %f235;
	fma.rn.f32 	%f237, %f131, %f99, %f236;
	fma.rn.f32 	%f238, %f132, %f100, %f237;
	fma.rn.f32 	%f239, %f133, %f101, %f238;
	fma.rn.f32 	%f240, %f134, %f102, %f239;
	fma.rn.f32 	%f241, %f135, %f103, %f240;
	fma.rn.f32 	%f242, %f136, %f104, %f241;
	fma.rn.f32 	%f243, %f137, %f105, %f242;
	fma.rn.f32 	%f244, %f138, %f106, %f243;
	fma.rn.f32 	%f282, %f139, %f107, %f244;
	fma.rn.f32 	%f245, %f124, %f108, %f283;
	fma.rn.f32 	%f246, %f125, %f109, %f245;
	fma.rn.f32 	%f247, %f126, %f110, %f246;
	fma.rn.f32 	%f248, %f127, %f111, %f247;
	fma.rn.f32 	%f249, %f128, %f112, %f248;
	fma.rn.f32 	%f250, %f129, %f113, %f249;
	fma.rn.f32 	%f251, %f130, %f114, %f250;
	fma.rn.f32 	%f252, %f131, %f115, %f251;
	fma.rn.f32 	%f253, %f132, %f116, %f252;
	fma.rn.f32 	%f254, %f133, %f117, %f253;
	fma.rn.f32 	%f255, %f134, %f118, %f254;
	fma.rn.f32 	%f256, %f135, %f119, %f255;
	fma.rn.f32 	%f257, %f136, %f120, %f256;
	fma.rn.f32 	%f258, %f137, %f121, %f257;
	fma.rn.f32 	%f259, %f138, %f122, %f258;
	fma.rn.f32 	%f283, %f139, %f123, %f259;
$L__BB0_198:
	mov.b32 	%r210, 16;
	mov.pred 	%p104, 0;
	@%p1 bra 	$L__BB0_3;
	add.s32 	%r205, %r205, 1;
	add.s32 	%r176, %r75, 31;
	shr.u32 	%r177, %r176, 5;
	setp.ne.s32 	%p102, %r205, %r177;
	@%p102 bra 	$L__BB0_2;
$L__BB0_200:
	ld.param.u64 	%rd59, [_Z15gemm_hybrid_nnnP6__halfS0_S0_iii_param_2];
	mov.u32 	%r69, %ctaid.x;
	mov.u32 	%r70, %ctaid.y;
	shr.u32 	%r178, %r1, 5;
	and.b32  	%r71, %r178, 1;
	cvta.to.global.u64 	%rd22, %rd59;
	shr.u32 	%r72, %r1, 6;
	and.b32  	%r179, %r1, 384;
	setp.ne.s32 	%p103, %r179, 0;
	@%p103 bra 	$L__BB0_202;
	mul.lo.s32 	%r193, %r69, %r74;
	shl.b32 	%r194, %r193, 6;
	shl.b32 	%r195, %r70, 5;
	add.s32 	%r196, %r194, %r195;
	mul.lo.s32 	%r197, %r72, %r74;
	shl.b32 	%r198, %r197, 4;
	shl.b32 	%r199, %r71, 4;
	add.s32 	%r200, %r198, %r199;
	cvt.s64.s32 	%rd54, %r196;
	cvt.s64.s32 	%rd55, %r200;
	add.s64 	%rd56, %rd54, %rd55;
	shl.b64 	%rd57, %rd56, 1;
	add.s64 	%rd58, %rd22, %rd57;
	wmma.store.d.sync.aligned.row.m16n16k16.global.f16 	[%rd58], {%r209, %r208, %r207, %r206}, %r74;
	bra.uni 	$L__BB0_203;
$L__BB0_202:
	shl.b32 	%r180, %r69, 6;
	shl.b32 	%r181, %r72, 4;
	add.s32 	%r182, %r181, %r180;
	shr.u32 	%r183, %r1, 1;
	and.b32  	%r184, %r183, 14;
	or.b32  	%r185, %r182, %r184;
	shl.b32 	%r186, %r70, 5;
	shl.b32 	%r187, %r71, 4;
	shl.b32 	%r188, %r1, 2;
	and.b32  	%r189, %r188, 12;
	or.b32  	%r190, %r189, %r186;
	or.b32  	%r191, %r190, %r187;
	mad.lo.s32 	%r192, %r185, %r74, %r191;
	// begin inline asm
	{  cvt.rn.f16.f32 %rs291, %f276;}

	// end inline asm
	mul.wide.s32 	%rd50, %r192, 2;
	add.s64 	%rd51, %rd22, %rd50;
	st.global.u16 	[%rd51], %rs291;
	// begin inline asm
	{  cvt.rn.f16.f32 %rs292, %f277;}

	// end inline asm
	st.global.u16 	[%rd51+2], %rs292;
	// begin inline asm
	{  cvt.rn.f16.f32 %rs293, %f278;}

	// end inline asm
	st.global.u16 	[%rd51+4], %rs293;
	// begin inline asm
	{  cvt.rn.f16.f32 %rs294, %f279;}

	// end inline asm
	st.global.u16 	[%rd51+6], %rs294;
	// begin inline asm
	{  cvt.rn.f16.f32 %rs295, %f280;}

	// end inline asm
	mul.wide.s32 	%rd52, %r74, 2;
	add.s64 	%rd53, %rd51, %rd52;
	st.global.u16 	[%rd53], %rs295;
	// begin inline asm
	{  cvt.rn.f16.f32 %rs296, %f281;}

	// end inline asm
	st.global.u16 	[%rd53+2], %rs296;
	// begin inline asm
	{  cvt.rn.f16.f32 %rs297, %f282;}

	// end inline asm
	st.global.u16 	[%rd53+4], %rs297;
	// begin inline asm
	{  cvt.rn.f16.f32 %rs298, %f283;}

	// end inline asm
	st.global.u16 	[%rd53+6], %rs298;
$L__BB0_203:
	ret;

}


// ===== COMPILED SASS (sm_100) =====

	.target	sm_100

	.elftype	@"ET_EXEC"


//--------------------- .note.nv.tkinfo           --------------------------
	.section	.note.nv.tkinfo,"",@"SHT_NOTE"
	.sectionflags	@"SHF_NOTE_NV_TKINFO"
	.tkinfo
        /*0018*/ 	.word	0x00000002
        /*0030*/ 	.string	""
        /*0030*/ 	.string	"ptxas"
        /*0030*/ 	.string	"Cuda compilation tools, release 13.0, V13.0.88"
        /*0030*/ 	.string	"Build cuda_13.0.r13.0/compiler.36424714_0"
        /*0030*/ 	.string	"-arch sm_100 -m 64 "



//--------------------- .note.nv.cuinfo           --------------------------
	.section	.note.nv.cuinfo,"",@"SHT_NOTE"
	.sectionflags	@"SHF_NOTE_NV_CUINFO"
        /*0018*/ 	.short	0x0002
        /*001a*/ 	.short	0x0064
        /*001c*/ 	.short	0x0082
	.zero		2


//--------------------- .nv.info                  --------------------------
	.section	.nv.info,"",@"SHT_CUDA_INFO"
	.align	4


	//----- nvinfo : EIATTR_REGCOUNT
	.align		4
        /*0000*/ 	.byte	0x04, 0x2f
        /*0002*/ 	.short	(.L_1 - .L_0)
	.align		4
.L_0:
        /*0004*/ 	.word	index@(_Z15gemm_hybrid_nnnP6__halfS0_S0_iii)
        /*0008*/ 	.word	0x0000007e


	//----- nvinfo : EIATTR_FRAME_SIZE
	.align		4
.L_1:
        /*000c*/ 	.byte	0x04, 0x11
        /*000e*/ 	.short	(.L_3 - .L_2)
	.align		4
.L_2:
        /*0010*/ 	.word	index@(_Z15gemm_hybrid_nnnP6__halfS0_S0_iii)
        /*0014*/ 	.word	0x00000000


	//----- nvinfo : EIATTR_MIN_STACK_SIZE
	.align		4
.L_3:
        /*0018*/ 	.byte	0x04, 0x12
        /*001a*/ 	.short	(.L_5 - .L_4)
	.align		4
.L_4:
        /*001c*/ 	.word	index@(_Z15gemm_hybrid_nnnP6__halfS0_S0_iii)
        /*0020*/ 	.word	0x00000000
.L_5:


//--------------------- .nv.compat                --------------------------
	.section	.nv.compat,"",@"SHT_CUDA_COMPAT_INFO"
	.align	4
        /*0000*/ 	.byte	0x02, 0x09, 0x00, 0x00, 0x02, 0x02, 0x01, 0x00, 0x02, 0x05, 0x05, 0x00, 0x03, 0x07, 0x01, 0x01
        /*0010*/ 	.byte	0x02, 0x03, 0x00, 0x00, 0x02, 0x06, 0x01, 0x00, 0x04, 0x0b, 0x08, 0x00, 0x09, 0x00, 0x00, 0x00
        /*0020*/ 	.byte	0x00, 0x00, 0x00, 0x00


//--------------------- .nv.info._Z15gemm_hybrid_nnnP6__halfS0_S0_iii --------------------------
	.section	.nv.info._Z15gemm_hybrid_nnnP6__halfS0_S0_iii,"",@"SHT_CUDA_INFO"
	.sectionflags	@""
	.align	4


	//----- nvinfo : EIATTR_CUDA_API_VERSION
	.align		4
        /*0000*/ 	.byte	0x04, 0x37
        /*0002*/ 	.short	(.L_7 - .L_6)
.L_6:
        /*0004*/ 	.word	0x00000082


	//----- nvinfo : EIATTR_KPARAM_INFO
	.align		4
.L_7:
        /*0008*/ 	.byte	0x04, 0x17
        /*000a*/ 	.short	(.L_9 - .L_8)
.L_8:
        /*000c*/ 	.word	0x00000000
        /*0010*/ 	.short	0x0005
        /*0012*/ 	.short	0x0020
        /*0014*/ 	.byte	0x00, 0xf0, 0x11, 0x00


	//----- nvinfo : EIATTR_KPARAM_INFO
	.align		4
.L_9:
        /*0018*/ 	.byte	0x04, 0x17
        /*001a*/ 	.short	(.L_11 - .L_10)
.L_10:
        /*001c*/ 	.word	0x00000000
        /*0020*/ 	.short	0x0004
        /*0022*/ 	.short	0x001c
        /*0024*/ 	.byte	0x00, 0xf0, 0x11, 0x00


	//----- nvinfo : EIATTR_KPARAM_INFO
	.align		4
.L_11:
        /*0028*/ 	.byte	0x04, 0x17
        /*002a*/ 	.short	(.L_13 - .L_12)
.L_12:
        /*002c*/ 	.word	0x00000000
        /*0030*/ 	.short	0x0003
        /*0032*/ 	.short	0x0018
        /*0034*/ 	.byte	0x00, 0xf0, 0x11, 0x00


	//----- nvinfo : EIATTR_KPARAM_INFO
	.align		4
.L_13:
        /*0038*/ 	.byte	0x04, 0x17
        /*003a*/ 	.short	(.L_15 - .L_14)
.L_14:
        /*003c*/ 	.word	0x00000000
        /*0040*/ 	.short	0x0002
        /*0042*/ 	.short	0x0010
        /*0044*/ 	.byte	0x00, 0xf5, 0x21, 0x00


	//----- nvinfo : EIATTR_KPARAM_INFO
	.align		4
.L_15:
        /*0048*/ 	.byte	0x04, 0x17
        /*004a*/ 	.short	(.L_17 - .L_16)
.L_16:
        /*004c*/ 	.word	0x00000000
        /*0050*/ 	.short	0x0001
        /*0052*/ 	.short	0x0008
        /*0054*/ 	.byte	0x00, 0xf5, 0x21, 0x00


	//----- nvinfo : EIATTR_KPARAM_INFO
	.align		4
.L_17:
        /*0058*/ 	.byte	0x04, 0x17
        /*005a*/ 	.short	(.L_19 - .L_18)
.L_18:
        /*005c*/ 	.word	0x00000000
        /*0060*/ 	.short	0x0000
        /*0062*/ 	.short	0x0000
        /*0064*/ 	.byte	0x00, 0xf5, 0x21, 0x00


	//----- nvinfo : EIATTR_SPARSE_MMA_MASK
	.align		4
.L_19:
        /*0068*/ 	.byte	0x03, 0x50
        /*006a*/ 	.short	0x0000


	//----- nvinfo : EIATTR_WMMA_USED
	.align		4
        /*006c*/ 	.byte	0x01, 0x2b
	.zero		2


	//----- nvinfo : EIATTR_MAXREG_COUNT
	.align		4
        /*0070*/ 	.byte	0x03, 0x1b
        /*0072*/ 	.short	0x00ff


	//----- nvinfo : EIATTR_MERCURY_ISA_VERSION
	.align		4
        /*0074*/ 	.byte	0x03, 0x5f
        /*0076*/ 	.short	0x0101


	//----- nvinfo : EIATTR_VRC_CTA_INIT_COUNT
	.align		4
        /*0078*/ 	.byte	0x02, 0x4a
	.zero		1
	.zero		1


	//----- nvinfo : EIATTR_EXIT_INSTR_OFFSETS
	.align		4
        /*007c*/ 	.byte	0x04, 0x1c
        /*007e*/ 	.short	(.L_21 - .L_20)


	//   ....[0]....
.L_20:
        /*0080*/ 	.word	0x00002fa0


	//   ....[1]....
        /*0084*/ 	.word	0x00003180


	//----- nvinfo : EIATTR_CRS_STACK_SIZE
	.align		4
.L_21:
        /*0088*/ 	.byte	0x04, 0x1e
        /*008a*/ 	.short	(.L_23 - .L_22)
.L_22:
        /*008c*/ 	.word	0x00000000


	//----- nvinfo : EIATTR_CBANK_PARAM_SIZE
	.align		4
.L_23:
        /*0090*/ 	.byte	0x03, 0x19
        /*0092*/ 	.short	0x0024


	//----- nvinfo : EIATTR_PARAM_CBANK
	.align		4
        /*0094*/ 	.byte	0x04, 0x0a
        /*0096*/ 	.short	(.L_25 - .L_24)
	.align		4
.L_24:
        /*0098*/ 	.word	index@(.nv.constant0._Z15gemm_hybrid_nnnP6__halfS0_S0_iii)
        /*009c*/ 	.short	0x0380
        /*009e*/ 	.short	0x0024


	//----- nvinfo : EIATTR_SW_WAR
	.align		4
.L_25:
        /*00a0*/ 	.byte	0x04, 0x36
        /*00a2*/ 	.short	(.L_27 - .L_26)
.L_26:
        /*00a4*/ 	.word	0x00000008
.L_27:


//--------------------- .nv.callgraph             --------------------------
	.section	.nv.callgraph,"",@"SHT_CUDA_CALLGRAPH"
	.align	4
	.sectionentsize	8
	.align		4
        /*0000*/ 	.word	0x00000000
	.align		4
        /*0004*/ 	.word	0xffffffff
	.align		4
        /*0008*/ 	.word	0x00000000
	.align		4
        /*000c*/ 	.word	0xfffffffe
	.align		4
        /*0010*/ 	.word	0x00000000
	.align		4
        /*0014*/ 	.word	0xfffffffd
	.align		4
        /*0018*/ 	.word	0x00000000
	.align		4
        /*001c*/ 	.word	0xfffffffc


//--------------------- .text._Z15gemm_hybrid_nnnP6__halfS0_S0_iii --------------------------
	.section	.text._Z15gemm_hybrid_nnnP6__halfS0_S0_iii,"ax",@progbits
	.align	128
        .global         _Z15gemm_hybrid_nnnP6__halfS0_S0_iii
        .type           _Z15gemm_hybrid_nnnP6__halfS0_S0_iii,@function
        .size           _Z15gemm_hybrid_nnnP6__halfS0_S0_iii,(.L_x_8 - _Z15gemm_hybrid_nnnP6__halfS0_S0_iii)
        .other          _Z15gemm_hybrid_nnnP6__halfS0_S0_iii,@"STO_CUDA_ENTRY STV_DEFAULT"
_Z15gemm_hybrid_nnnP6__halfS0_S0_iii:
.text._Z15gemm_hybrid_nnnP6__halfS0_S0_iii:
[----:B------:R-:W-:Y:S01]  /*0000*/  LDC R1, c[0x0][0x37c] ;  /* 0x0000df00ff017b82 */ /* 0x000fe20000000800 */
[----:B------:R-:W0:Y:S01]  /*0010*/  LDCU UR8, c[0x0][0x3a0] ;  /* 0x00007400ff0877ac */ /* 0x000e220008000800 */
[----:B------:R-:W1:Y:S01]  /*0020*/  S2R R0, SR_TID.X ;  /* 0x0000000000007919 */ /* 0x000e620000002100 */
[----:B------:R-:W-:Y:S02]  /*0030*/  MOV R18, RZ ;  /* 0x000000ff00127202 */ /* 0x000fe40000000f00 */
[----:B------:R-:W-:Y:S02]  /*0040*/  CS2R R14, SRZ ;  /* 0x00000000000e7805 */ /* 0x000fe4000001ff00 */
[----:B------:R-:W-:Y:S01]  /*0050*/  CS2R R16, SRZ ;  /* 0x0000000000107805 */ /* 0x000fe2000001ff00 */
[----:B------:R-:W-:Y:S01]  /*0060*/  IMAD.MOV.U32 R11, RZ, RZ, RZ ;  /* 0x000000ffff0b7224 */ /* 0x000fe200078e00ff */
[----:B------:R-:W-:Y:S02]  /*0070*/  CS2R R12, SRZ ;  /* 0x00000000000c7805 */ /* 0x000fe4000001ff00 */
[----:B------:R-:W-:-:S02]  /*0080*/  CS2R R24, SRZ ;  /* 0x0000000000187805 */ /* 0x000fc4000001ff00 */
[----:B------:R-:W-:Y:S01]  /*0090*/  CS2R R26, SRZ ;  /* 0x00000000001a7805 */ /* 0x000fe2000001ff00 */
[----:B------:R-:W2:Y:S01]  /*00a0*/  LDCU.64 UR6, c[0x0][0x358] ;  /* 0x00006b00ff0677ac */ /* 0x000ea20008000a00 */
[----:B0-----:R-:W-:-:S09]  /*00b0*/  UISETP.GE.AND UP0, UPT, UR8, 0x1, UPT ;  /* 0x000000010800788c */ /* 0x001fd2000bf06270 */
[----:B------:R-:W-:Y:S05]  /*00c0*/  BRA.U !UP0, `(.L_x_0) ;  /* 0x0000002d08307547 */ /* 0x000fea000b800000 */
[----:B------:R-:W0:Y:S01]  /*00d0*/  LDCU.64 UR4, c[0x0][0x398] ;  /* 0x00007300ff0477ac */ /* 0x000e220008000a00 */
[--C-:B-1----:R-:W-:Y:S01]  /*00e0*/  SHF.R.U32.HI R4, RZ, 0x6, R0.reuse ;  /* 0x00000006ff047819 */ /* 0x102fe20000011600 */
[----:B------:R-:W-:Y:S01]  /*00f0*/  BSSY.RECONVERGENT B0, `(.L_x_0) ;  /* 0x00002c9000007945 */ /* 0x000fe20003800200 */
[----:B------:R-:W-:Y:S01]  /*0100*/  SHF.R.U32.HI R5, RZ, 0x1, R0 ;  /* 0x00000001ff057819 */ /* 0x000fe20000011600 */
[----:B------:R-:W-:Y:S01]  /*0110*/  IMAD.MOV.U32 R18, RZ, RZ, RZ ;  /* 0x000000ffff127224 */ /* 0x000fe200078e00ff */
[----:B------:R-:W-:Y:S02]  /*0120*/  MOV R3, RZ ;  /* 0x000000ff00037202 */ /* 0x000fe40000000f00 */
[----:B------:R-:W-:Y:S02]  /*0130*/  CS2R R26, SRZ ;  /* 0x00000000001a7805 */ /* 0x000fe4000001ff00 */
[----:B------:R-:W-:Y:S01]  /*0140*/  MOV R25, RZ ;  /* 0x000000ff00197202 */ /* 0x000fe20000000f00 */
[----:B------:R-:W-:Y:S01]  /*0150*/  IMAD R4, R4, UR8, RZ ;  /* 0x0000000804047c24 */ /* 0x000fe2000f8e02ff */
[----:B------:R-:W-:Y:S01]  /*0160*/  LOP3.LUT R5, R5, 0xe, RZ, 0xc0, !PT ;  /* 0x0000000e05057812 */ /* 0x000fe200078ec0ff */
[----:B------:R-:W1:Y:S01]  /*0170*/  LDCU UR12, c[0x0][0x3a0] ;  /* 0x00007400ff0c77ac */ /* 0x000e620008000800 */
[----:B------:R-:W3:Y:S01]  /*0180*/  LDCU.64 UR10, c[0x0][0x388] ;  /* 0x00007100ff0a77ac */ /* 0x000ee20008000a00 */
[----:B0-----:R-:W-:-:S02]  /*0190*/  UIMAD UR4, UR8, UR4, URZ ;  /* 0x00000004080472a4 */ /* 0x001fc4000f8e02ff */
[----:B------:R-:W-:-:S12]  /*01a0*/  UIMAD UR5, UR8, UR5, URZ ;  /* 0x00000005080572a4 */ /* 0x000fd8000f8e02ff */
.L_x_5:
[----:B------:R-:W0:Y:S01]  /*01b0*/  S2R R2, SR_CTAID.Y ;  /* 0x0000000000027919 */ /* 0x000e220000002600 */
[----:B------:R-:W4:Y:S01]  /*01c0*/  S2UR UR8, SR_CTAID.X ;  /* 0x00000000000879c3 */ /* 0x000f220000002500 */
[----:B------:R-:W0:Y:S01]  /*01d0*/  LDCU UR9, c[0x0][0x39c] ;  /* 0x00007380ff0977ac */ /* 0x000e220008000800 */
[C---:B------:R-:W-:Y:S01]  /*01e0*/  IMAD.SHL.U32 R9, R0.reuse, 0x4, RZ ;  /* 0x0000000400097824 */ /* 0x040fe200078e00ff */
[----:B------:R-:W-:Y:S01]  /*01f0*/  BSSY.RECONVERGENT B1, `(.L_x_1) ;  /* 0x00002b3000017945 */ /* 0x000fe20003800200 */
[----:B------:R-:W-:Y:S01]  /*0200*/  PLOP3.LUT P0, PT, PT, PT, PT, 0x80, 0x8 ;  /* 0x000000000008781c */ /* 0x000fe20003f0f070 */
[----:B------:R-:W-:Y:S01]  /*0210*/  IMAD.MOV.U32 R19, RZ, RZ, RZ ;  /* 0x000000ffff137224 */ /* 0x000fe200078e00ff */
[----:B------:R-:W-:Y:S02]  /*0220*/  LOP3.LUT P2, RZ, R0, 0x180, RZ, 0xc0, !PT ;  /* 0x0000018000ff7812 */ /* 0x000fe4000784c0ff */
[----:B------:R-:W4:Y:S01]  /*0230*/  LDC R7, c[0x0][0x3a0] ;  /* 0x0000e800ff077b82 */ /* 0x000f220000000800 */
[----:B0-----:R-:W-:-:S02]  /*0240*/  IMAD R6, R3, UR9, R2 ;  /* 0x0000000903067c24 */ /* 0x001fc4000f8e0202 */
[----:B----4-:R-:W-:Y:S01]  /*0250*/  IMAD R2, R7, UR8, RZ ;  /* 0x0000000807027c24 */ /* 0x010fe2000f8e02ff */
[----:B------:R-:W-:Y:S02]  /*0260*/  SHF.R.U32.HI R7, RZ, 0x1, R0 ;  /* 0x00000001ff077819 */ /* 0x000fe40000011600 */
[----:B------:R-:W-:Y:S02]  /*0270*/  SHF.L.U32 R6, R6, 0x5, RZ ;  /* 0x0000000506067819 */ /* 0x000fe400000006ff */
[----:B------:R-:W-:Y:S02]  /*0280*/  LEA R2, R2, R3, 0x1 ;  /* 0x0000000302027211 */ /* 0x000fe400078e08ff */
[----:B------:R-:W-:Y:S02]  /*0290*/  LOP3.LUT R8, R6, 0xc, R9, 0xf8, !PT ;  /* 0x0000000c06087812 */ /* 0x000fe400078ef809 */
[----:B------:R-:W-:Y:S01]  /*02a0*/  LOP3.LUT R7, R7, 0x10, RZ, 0xc0, !PT ;  /* 0x0000001007077812 */ /* 0x000fe200078ec0ff */
[----:B------:R-:W-:Y:S01]  /*02b0*/  IMAD.SHL.U32 R10, R2, 0x20, RZ ;  /* 0x00000020020a7824 */ /* 0x000fe200078e00ff */
[----:B------:R-:W-:-:S07]  /*02c0*/  SHF.R.S32.HI R9, RZ, 0x1f, R6 ;  /* 0x0000001fff097819 */ /* 0x000fce0000011406 */
.L_x_4:
[----:B------:R-:W0:Y:S01]  /*02d0*/  LDC R120, c[0x0][0x39c] ;  /* 0x0000e700ff787b82 */ /* 0x000e220000000800 */
[----:B------:R-:W-:Y:S02]  /*02e0*/  LEA R35, R4, R19, 0x4 ;  /* 0x0000001304237211 */ /* 0x000fe400078e20ff */
[----:B------:R-:W-:Y:S01]  /*02f0*/  PLOP3.LUT P1, PT, P0, PT, PT, 0x80, 0x8 ;  /* 0x000000000008781c */ /* 0x000fe2000072f070 */
[----:B0-----:R-:W-:Y:S01]  /*0300*/  IMAD R19, R19, R120, R7 ;  /* 0x0000007813137224 */ /* 0x001fe200078e0207 */
[----:B------:R-:W-:Y:S11]  /*0310*/  @P2 BRA `(.L_x_2) ;  /* 0x00000000009c2947 */ /* 0x000ff60003800000 */
[----:B------:R-:W0:Y:S01]  /*0320*/  S2R R31, SR_LANEID ;  /* 0x00000000001f7919 */ /* 0x000e220000000000 */
[----:B------:R-:W-:Y:S01]  /*0330*/  IADD3 R2, P0, PT, R6, R19, RZ ;  /* 0x0000001306027210 */ /* 0x000fe20007f1e0ff */
[----:B------:R-:W-:Y:S01]  /*0340*/  IMAD.MOV.U32 R21, RZ, RZ, RZ ;  /* 0x000000ffff157224 */ /* 0x000fe200078e00ff */
[----:B------:R-:W-:Y:S01]  /*0350*/  SHF.R.U32.HI R28, RZ, 0x1, R120 ;  /* 0x00000001ff1c7819 */ /* 0x000fe20000011678 */
[----:B------:R-:W4:Y:S01]  /*0360*/  LDC.64 R22, c[0x0][0x380] ;  /* 0x0000e000ff167b82 */ /* 0x000f220000000a00 */
[----:B------:R-:W-:Y:S02]  /*0370*/  LEA.HI.X.SX32 R19, R19, R9, 0x1, P0 ;  /* 0x0000000913137211 */ /* 0x000fe400000f0eff */
[----:B---3--:R-:W-:-:S04]  /*0380*/  LEA R33, P0, R2, UR10, 0x1 ;  /* 0x0000000a02217c11 */ /* 0x008fc8000f8008ff */
[----:B------:R-:W-:Y:S02]  /*0390*/  LEA.HI.X R19, R2, UR11, R19, 0x1, P0 ;  /* 0x0000000b02137c11 */ /* 0x000fe400080f0c13 */
[----:B-1----:R-:W-:Y:S02]  /*03a0*/  MOV R2, UR12 ;  /* 0x0000000c00027c02 */ /* 0x002fe40008000f00 */
[----:B0-----:R-:W-:Y:S02]  /*03b0*/  LOP3.LUT R20, R31, 0x3, RZ, 0xc0, !PT ;  /* 0x000000031f147812 */ /* 0x001fe400078ec0ff */
[----:B------:R-:W-:-:S05]  /*03c0*/  SHF.R.U32.HI R31, RZ, 0x2, R31 ;  /* 0x00000002ff1f7819 */ /* 0x000fca000001161f */
[----:B------:R-:W-:-:S03]  /*03d0*/  IMAD.WIDE.U32 R28, R31, R28, R20 ;  /* 0x0000001c1f1c7225 */ /* 0x000fc600078e0014 */
[----:B------:R-:W-:-:S04]  /*03e0*/  LEA R32, P0, R28, R33, 0x2 ;  /* 0x000000211c207211 */ /* 0x000fc800078010ff */
[----:B------:R-:W-:Y:S01]  /*03f0*/  LEA.HI.X R33, R28, R19, R29, 0x2, P0 ;  /* 0x000000131c217211 */ /* 0x000fe200000f141d */
[----:B------:R-:W-:Y:S01]  /*0400*/  IMAD.IADD R19, R10, 0x1, R35 ;  /* 0x000000010a137824 */ /* 0x000fe200078e0223 */
[----:B------:R-:W-:Y:S01]  /*0410*/  SHF.R.U32.HI R28, RZ, 0x1, R2 ;  /* 0x00000001ff1c7819 */ /* 0x000fe20000011602 */
[----:B------:R-:W-:Y:S02]  /*0420*/  IMAD.WIDE.U32 R120, R120, 0x10, R32 ;  /* 0x0000001078787825 */ /* 0x000fe400078e0020 */
[----:B--2---:R-:W2:Y:S04]  /*0430*/  LDG.E R34, desc[UR6][R32.64] ;  /* 0x0000000620227981 */ /* 0x004ea8000c1e1900 */
[----:B------:R-:W3:Y:S04]  /*0440*/  LDG.E R36, desc[UR6][R32.64+0x10] ;  /* 0x0000100620247981 */ /* 0x000ee8000c1e1900 */
[----:B------:R-:W5:Y:S04]  /*0450*/  LDG.E R35, desc[UR6][R120.64] ;  /* 0x0000000678237981 */ /* 0x000f68000c1e1900 */
[----:B------:R-:W5:Y:S01]  /*0460*/  LDG.E R37, desc[UR6][R120.64+0x10] ;  /* 0x0000100678257981 */ /* 0x000f62000c1e1900 */
[----:B------:R-:W-:-:S04]  /*0470*/  IMAD.WIDE.U32 R20, R31, R28, R20 ;  /* 0x0000001c1f147225 */ /* 0x000fc800078e0014 */
[----:B----4-:R-:W-:-:S03]  /*0480*/  IMAD.WIDE.U32 R22, R19, 0x2, R22 ;  /* 0x0000000213167825 */ /* 0x010fc600078e0016 */
[----:B------:R-:W-:-:S04]  /*0490*/  LEA R28, P0, R20, R22, 0x2 ;  /* 0x00000016141c7211 */ /* 0x000fc800078010ff */
[----:B------:R-:W-:-:S03]  /*04a0*/  LEA.HI.X R29, R20, R23, R21, 0x2, P0 ;  /* 0x00000017141d7211 */ /* 0x000fc600000f1415 */
[----:B------:R-:W-:Y:S02]  /*04b0*/  IMAD.WIDE.U32 R30, R2, 0x10, R28 ;  /* 0x00000010021e7825 */ /* 0x000fe400078e001c */
[----:B------:R-:W4:Y:S04]  /*04c0*/  LDG.E R20, desc[UR6][R28.64] ;  /* 0x000000061c147981 */ /* 0x000f28000c1e1900 */
[----:B------:R-:W4:Y:S04]  /*04d0*/  LDG.E R22, desc[UR6][R28.64+0x10] ;  /* 0x000010061c167981 */ /* 0x000f28000c1e1900 */
[----:B------:R-:W4:Y:S04]  /*04e0*/  LDG.E R21, desc[UR6][R30.64] ;  /* 0x000000061e157981 */ /* 0x000f28000c1e1900 */
[----:B------:R-:W4:Y:S01]  /*04f0*/  LDG.E R23, desc[UR6][R30.64+0x10] ;  /* 0x000010061e177981 */ /* 0x000f22000c1e1900 */
[----:B------:R-:W-:Y:S05]  /*0500*/  WARPSYNC.ALL ;  /* 0x0000000000007948 */ /* 0x000fea0003800000 */
[----:B--2---:R-:W-:Y:S04]  /*0510*/  MOVM.16.MT88 R34, R34 ;  /* 0x000000002222723a */ /* 0x004fe80000000000 */
[----:B---3--:R-:W-:Y:S04]  /*0520*/  MOVM.16.MT88 R36, R36 ;  /* 0x000000002424723a */ /* 0x008fe80000000000 */
[----:B-----5:R-:W4:Y:S04]  /*0530*/  MOVM.16.MT88 R35, R35 ;  /* 0x000000002323723a */ /* 0x020f280000000000 */
[----:B------:R-:W0:Y:S01]  /*0540*/  MOVM.16.MT88 R37, R37 ;  /* 0x000000002525723a */ /* 0x000e220000000000 */
[C---:B----4-:R-:W-:Y:S08]  /*0550*/  HMMA.16816.F16 R24, R20.reuse, R34, R24 ;  /* 0x000000221418723c */ /* 0x050ff00000000818 */
[----:B0-----:R-:W-:Y:S01]  /*0560*/  HMMA.16816.F16 R26, R20, R36, R26 ;  /* 0x00000024141a723c */ /* 0x001fe2000000081a */
[----:B------:R-:W-:-:S04]  /*0570*/  NOP ;  /* 0x0000000000007918 */ /* 0x000fc80000000000 */
[----:B------:R-:W-:-:S15]  /*0580*/  BRA `(.L_x_3) ;  /* 0x0000002400d87947 */ /* 0x000fde0003800000 */
.L_x_2:
[----:B------:R-:W0:Y:S01]  /*0590*/  LDC.64 R20, c[0x0][0x380] ;  /* 0x0000e000ff147b82 */ /* 0x000e220000000a00 */
[----:B------:R-:W-:Y:S01]  /*05a0*/  IADD3 R31, PT, PT, R10, R35, RZ ;  /* 0x000000230a1f7210 */ /* 0x000fe20007ffe0ff */
[----:B-1----:R-:W-:Y:S01]  /*05b0*/  IMAD.U32 R2, RZ, RZ, UR12 ;  /* 0x0000000cff027e24 */ /* 0x002fe2000f8e00ff */
[----:B------:R-:W-:Y:S02]  /*05c0*/  PRMT R75, RZ, 0x7610, R75 ;  /* 0x00007610ff4b7816 */ /* 0x000fe4000000004b */
[----:B------:R-:W-:Y:S01]  /*05d0*/  PRMT R117, RZ, 0x7610, R117 ;  /* 0x00007610ff757816 */ /* 0x000fe20000000075 */
[----:B------:R-:W-:Y:S01]  /*05e0*/  IMAD R31, R5, R2, R31 ;  /* 0x00000002051f7224 */ /* 0x000fe200078e021f */
[----:B------:R-:W-:Y:S01]  /*05f0*/  PRMT R118, RZ, 0x7610, R118 ;  /* 0x00007610ff767816 */ /* 0x000fe20000000076 */
[----:B------:R-:W1:Y:S02]  /*0600*/  LDC.64 R72, c[0x0][0x388] ;  /* 0x0000e200ff487b82 */ /* 0x000e640000000a00 */
[C---:B------:R-:W-:Y:S01]  /*0610*/  VIADD R22, R31.reuse, 0x2 ;  /* 0x000000021f167836 */ /* 0x040fe20000000000 */
[C---:B------:R-:W-:Y:S01]  /*0620*/  ISETP.GE.AND P3, PT, R31.reuse, UR4, PT ;  /* 0x000000041f007c0c */ /* 0x040fe2000bf66270 */
[C---:B------:R-:W-:Y:S01]  /*0630*/  VIADD R28, R31.reuse, 0x4 ;  /* 0x000000041f1c7836 */ /* 0x040fe20000000000 */
[C---:B------:R-:W-:Y:S01]  /*0640*/  IADD3 R23, PT, PT, R31.reuse, 0x3, RZ ;  /* 0x000000031f177810 */ /* 0x040fe20007ffe0ff */
[C---:B------:R-:W-:Y:S01]  /*0650*/  VIADD R29, R31.reuse, 0x6 ;  /* 0x000000061f1d7836 */ /* 0x040fe20000000000 */
[----:B------:R-:W-:-:S02]  /*0660*/  IADD3 R33, PT, PT, R31, 0x1, RZ ;  /* 0x000000011f217810 */ /* 0x000fc40007ffe0ff */
[----:B------:R-:W-:Y:S02]  /*0670*/  ISETP.GE.AND P0, PT, R22, UR4, PT ;  /* 0x0000000416007c0c */ /* 0x000fe4000bf06270 */
[----:B------:R-:W-:Y:S02]  /*0680*/  ISETP.GE.AND P5, PT, R23, UR4, PT ;  /* 0x0000000417007c0c */ /* 0x000fe4000bfa6270 */
[----:B------:R-:W-:Y:S02]  /*0690*/  ISETP.GE.AND P6, PT, R33, UR4, PT ;  /* 0x0000000421007c0c */ /* 0x000fe4000bfc6270 */
[----:B------:R-:W-:Y:S01]  /*06a0*/  ISETP.GE.AND P4, PT, R28, UR4, PT ;  /* 0x000000041c007c0c */ /* 0x000fe2000bf86270 */
[C---:B0-----:R-:W-:Y:S01]  /*06b0*/  IMAD.WIDE R22, R31.reuse, 0x2, R20 ;  /* 0x000000021f167825 */ /* 0x041fe200078e0214 */
[----:B------:R-:W-:-:S04]  /*06c0*/  IADD3 R28, PT, PT, R31, 0x5, RZ ;  /* 0x000000051f1c7810 */ /* 0x000fc80007ffe0ff */
[----:B--2---:R-:W2:Y:S01]  /*06d0*/  @!P3 LDG.E.U16 R75, desc[UR6][R22.64] ;  /* 0x00000006164bb981 */ /* 0x004ea2000c1e1500 */
[----:B------:R-:W-:Y:S02]  /*06e0*/  ISETP.GE.AND P3, PT, R28, UR4, PT ;  /* 0x000000041c007c0c */ /* 0x000fe4000bf66270 */
[C---:B------:R-:W-:Y:S01]  /*06f0*/  IADD3 R28, PT, PT, R31.reuse, 0x7, RZ ;  /* 0x000000071f1c7810 */ /* 0x040fe20007ffe0ff */
[----:B------:R-:W4:Y:S01]  /*0700*/  @!P0 LDG.E.U16 R117, desc[UR6][R22.64+0x4] ;  /* 0x0000040616758981 */ /* 0x000f22000c1e1500 */
[----:B------:R-:W-:Y:S02]  /*0710*/  PRMT R116, RZ, 0x7610, R116 ;  /* 0x00007610ff747816 */ /* 0x000fe40000000074 */
[----:B------:R-:W-:Y:S01]  /*0720*/  ISETP.GE.AND P0, PT, R28, UR4, PT ;  /* 0x000000041c007c0c */ /* 0x000fe2000bf06270 */
[----:B------:R-:W-:Y:S01]  /*0730*/  VIADD R28, R31, 0x8 ;  /* 0x000000081f1c7836 */ /* 0x000fe20000000000 */
[----:B------:R-:W5:Y:S01]  /*0740*/  @!P6 LDG.E.U16 R118, desc[UR6][R22.64+0x2] ;  /* 0x000002061676e981 */ /* 0x000f62000c1e1500 */
[----:B------:R-:W-:-:S02]  /*0750*/  ISETP.GE.AND P6, PT, R29, UR4, PT ;  /* 0x000000041d007c0c */ /* 0x000fc4000bfc6270 */
[----:B------:R-:W-:Y:S01]  /*0760*/  PRMT R114, RZ, 0x7610, R114 ;  /* 0x00007610ff727816 */ /* 0x000fe20000000072 */
[----:B------:R-:W3:Y:S01]  /*0770*/  @!P5 LDG.E.U16 R116, desc[UR6][R22.64+0x6] ;  /* 0x000006061674d981 */ /* 0x000ee2000c1e1500 */
[----:B------:R-:W-:Y:S01]  /*0780*/  ISETP.GE.AND P5, PT, R28, UR4, PT ;  /* 0x000000041c007c0c */ /* 0x000fe2000bfa6270 */
[C---:B------:R-:W-:Y:S01]  /*0790*/  VIADD R28, R31.reuse, 0xa ;  /* 0x0000000a1f1c7836 */ /* 0x040fe20000000000 */
[----:B------:R-:W-:Y:S02]  /*07a0*/  PRMT R115, RZ, 0x7610, R115 ;  /* 0x00007610ff737816 */ /* 0x000fe40000000073 */
[C---:B------:R-:W-:Y:S01]  /*07b0*/  IADD3 R29, PT, PT, R31.reuse, 0x9, RZ ;  /* 0x000000091f1d7810 */ /* 0x040fe20007ffe0ff */
[----:B------:R-:W3:Y:S01]  /*07c0*/  @!P3 LDG.E.U16 R114, desc[UR6][R22.64+0xa] ;  /* 0x00000a061672b981 */ /* 0x000ee2000c1e1500 */
[----:B------:R-:W-:Y:S02]  /*07d0*/  PRMT R113, RZ, 0x7610, R113 ;  /* 0x00007610ff717816 */ /* 0x000fe40000000071 */
[----:B------:R-:W-:Y:S01]  /*07e0*/  ISETP.GE.AND P3, PT, R28, UR4, PT ;  /* 0x000000041c007c0c */ /* 0x000fe2000bf66270 */
[----:B------:R-:W3:Y:S01]  /*07f0*/  @!P4 LDG.E.U16 R115, desc[UR6][R22.64+0x8] ;  /* 0x000008061673c981 */ /* 0x000ee2000c1e1500 */
[----:B------:R-:W-:-:S02]  /*0800*/  IADD3 R28, PT, PT, R31, 0xb, RZ ;  /* 0x0000000b1f1c7810 */ /* 0x000fc40007ffe0ff */
[----:B------:R-:W-:Y:S01]  /*0810*/  ISETP.GE.AND P4, PT, R29, UR4, PT ;  /* 0x000000041d007c0c */ /* 0x000fe2000bf86270 */
[----:B------:R-:W3:Y:S01]  /*0820*/  @!P6 LDG.E.U16 R113, desc[UR6][R22.64+0xc] ;  /* 0x00000c061671e981 */ /* 0x000ee2000c1e1500 */
[----:B------:R-:W-:Y:S02]  /*0830*/  PRMT R111, RZ, 0x7610, R111 ;  /* 0x00007610ff6f7816 */ /* 0x000fe4000000006f */
[----:B------:R-:W-:Y:S02]  /*0840*/  ISETP.GE.AND P6, PT, R28, UR4, PT ;  /* 0x000000041c007c0c */ /* 0x000fe4000bfc6270 */
[C---:B------:R-:W-:Y:S02]  /*0850*/  IADD3 R28, PT, PT, R31.reuse, 0xd, RZ ;  /* 0x0000000d1f1c7810 */ /* 0x040fe40007ffe0ff */
[----:B------:R-:W-:Y:S01]  /*0860*/  PRMT R112, RZ, 0x7610, R112 ;  /* 0x00007610ff707816 */ /* 0x000fe20000000070 */
[----:B------:R-:W3:Y:S01]  /*0870*/  @!P5 LDG.E.U16 R111, desc[UR6][R22.64+0x10] ;  /* 0x00001006166fd981 */ /* 0x000ee2000c1e1500 */
[----:B------:R-:W-:Y:S01]  /*0880*/  PRMT R110, RZ, 0x7610, R110 ;  /* 0x00007610ff6e7816 */ /* 0x000fe2000000006e */
[C---:B------:R-:W-:Y:S01]  /*0890*/  VIADD R29, R31.reuse, 0xc ;  /* 0x0000000c1f1d7836 */ /* 0x040fe20000000000 */
[----:B------:R-:W-:Y:S01]  /*08a0*/  ISETP.GE.AND P5, PT, R28, UR4, PT ;  /* 0x000000041c007c0c */ /* 0x000fe2000bfa6270 */
[----:B------:R-:W-:Y:S01]  /*08b0*/  VIADD R28, R31, 0xe ;  /* 0x0000000e1f1c7836 */ /* 0x000fe20000000000 */
[----:B------:R-:W3:Y:S01]  /*08c0*/  @!P0 LDG.E.U16 R112, desc[UR6][R22.64+0xe] ;  /* 0x00000e0616708981 */ /* 0x000ee2000c1e1500 */
[----:B------:R-:W-:-:S02]  /*08d0*/  PRMT R109, RZ, 0x7610, R109 ;  /* 0x00007610ff6d7816 */ /* 0x000fc4000000006d */
[----:B------:R-:W-:Y:S01]  /*08e0*/  ISETP.GE.AND P0, PT, R29, UR4, PT ;  /* 0x000000041d007c0c */ /* 0x000fe2000bf06270 */
[----:B------:R-:W3:Y:S01]  /*08f0*/  @!P4 LDG.E.U16 R110, desc[UR6][R22.64+0x12] ;  /* 0x00001206166ec981 */ /* 0x000ee2000c1e1500 */
[----:B------:R-:W-:Y:S01]  /*0900*/  ISETP.GE.AND P4, PT, R28, UR4, PT ;  /* 0x000000041c007c0c */ /* 0x000fe2000bf86270 */
[----:B------:R-:W-:Y:S01]  /*0910*/  VIADD R29, R31, 0xf ;  /* 0x0000000f1f1d7836 */ /* 0x000fe20000000000 */
[----:B------:R-:W-:Y:S01]  /*0920*/  IADD3 R33, PT, PT, R33, R2, RZ ;  /* 0x0000000221217210 */ /* 0x000fe20007ffe0ff */
[----:B------:R-:W3:Y:S01]  /*0930*/  @!P3 LDG.E.U16 R109, desc[UR6][R22.64+0x14] ;  /* 0x00001406166db981 */ /* 0x000ee2000c1e1500 */
[----:B------:R-:W-:Y:S02]  /*0940*/  PRMT R108, RZ, 0x7610, R108 ;  /* 0x00007610ff6c7816 */ /* 0x000fe4000000006c */
[----:B------:R-:W-:Y:S02]  /*0950*/  IADD3 R28, PT, PT, R33, 0x1, RZ ;  /* 0x00000001211c7810 */ /* 0x000fe40007ffe0ff */
[----:B------:R-:W-:-:S02]  /*0960*/  PRMT R107, RZ, 0x7610, R107 ;  /* 0x00007610ff6b7816 */ /* 0x000fc4000000006b */
[----:B------:R-:W-:Y:S01]  /*0970*/  PRMT R105, RZ, 0x7610, R105 ;  /* 0x00007610ff697816 */ /* 0x000fe20000000069 */
[----:B------:R-:W3:Y:S01]  /*0980*/  @!P6 LDG.E.U16 R108, desc[UR6][R22.64+0x16] ;  /* 0x00001606166ce981 */ /* 0x000ee2000c1e1500 */
[----:B------:R-:W-:Y:S01]  /*0990*/  ISETP.GE.AND P3, PT, R29, UR4, PT ;  /* 0x000000041d007c0c */ /* 0x000fe2000bf66270 */
[----:B------:R-:W-:Y:S01]  /*09a0*/  IMAD.IADD R29, R31, 0x1, R2 ;  /* 0x000000011f1d7824 */ /* 0x000fe200078e0202 */
[----:B------:R-:W-:Y:S01]  /*09b0*/  PRMT R106, RZ, 0x7610, R106 ;  /* 0x00007610ff6a7816 */ /* 0x000fe2000000006a */
[----:B------:R-:W3:Y:S01]  /*09c0*/  @!P0 LDG.E.U16 R107, desc[UR6][R22.64+0x18] ;  /* 0x00001806166b8981 */ /* 0x000ee2000c1e1500 */
[----:B------:R-:W-:Y:S02]  /*09d0*/  ISETP.GE.AND P6, PT, R28, UR4, PT ;  /* 0x000000041c007c0c */ /* 0x000fe4000bfc6270 */
[----:B------:R-:W-:Y:S01]  /*09e0*/  IADD3 R28, PT, PT, R33, 0x2, RZ ;  /* 0x00000002211c7810 */ /* 0x000fe20007ffe0ff */
[----:B------:R-:W3:Y:S01]  /*09f0*/  @!P4 LDG.E.U16 R105, desc[UR6][R22.64+0x1c] ;  /* 0x00001c061669c981 */ /* 0x000ee2000c1e1500 */
[----:B------:R-:W-:-:S02]  /*0a00*/  ISETP.GE.AND P0, PT, R29, UR4, PT ;  /* 0x000000041d007c0c */ /* 0x000fc4000bf06270 */
[C---:B------:R-:W-:Y:S01]  /*0a10*/  ISETP.GE.AND P4, PT, R33.reuse, UR4, PT ;  /* 0x0000000421007c0c */ /* 0x040fe2000bf86270 */
[----:B------:R-:W3:Y:S01]  /*0a20*/  @!P5 LDG.E.U16 R106, desc[UR6][R22.64+0x1a] ;  /* 0x00001a06166ad981 */ /* 0x000ee2000c1e1500 */
[----:B------:R-:W-:Y:S02]  /*0a30*/  PRMT R104, RZ, 0x7610, R104 ;  /* 0x00007610ff687816 */ /* 0x000fe40000000068 */
[----:B------:R-:W-:Y:S01]  /*0a40*/  ISETP.GE.AND P5, PT, R28, UR4, PT ;  /* 0x000000041c007c0c */ /* 0x000fe2000bfa6270 */
[----:B------:R-:W-:Y:S01]  /*0a50*/  VIADD R28, R33, 0x3 ;  /* 0x00000003211c7836 */ /* 0x000fe20000000000 */
[----:B------:R-:W-:Y:S01]  /*0a60*/  PRMT R77, RZ, 0x7610, R77 ;  /* 0x00007610ff4d7816 */ /* 0x000fe2000000004d */
[----:B------:R-:W-:Y:S01]  /*0a70*/  IMAD.WIDE R20, R29, 0x2, R20 ;  /* 0x000000021d147825 */ /* 0x000fe200078e0214 */
[----:B------:R0:W3:Y:S01]  /*0a80*/  @!P3 LDG.E.U16 R104, desc[UR6][R22.64+0x1e] ;  /* 0x00001e061668b981 */ /* 0x0000e2000c1e1500 */
[----:B------:R-:W-:Y:S02]  /*0a90*/  PRMT R103, RZ, 0x7610, R103 ;  /* 0x00007610ff677816 */ /* 0x000fe40000000067 */
[----:B------:R-:W-:Y:S01]  /*0aa0*/  ISETP.GE.AND P3, PT, R28, UR4, PT ;  /* 0x000000041c007c0c */ /* 0x000fe2000bf66270 */
[C---:B------:R-:W-:Y:S01]  /*0ab0*/  VIADD R28, R33.reuse, 0x5 ;  /* 0x00000005211c7836 */ /* 0x040fe20000000000 */
[----:B------:R-:W-:Y:S01]  /*0ac0*/  IADD3 R29, PT, PT, R33, 0x4, RZ ;  /* 0x00000004211d7810 */ /* 0x000fe20007ffe0ff */
[----:B------:R-:W4:Y:S01]  /*0ad0*/  @!P0 LDG.E.U16 R77, desc[UR6][R20.64] ;  /* 0x00000006144d8981 */ /* 0x000f22000c1e1500 */
[----:B------:R-:W-:-:S02]  /*0ae0*/  PRMT R101, RZ, 0x7610, R101 ;  /* 0x00007610ff657816 */ /* 0x000fc40000000065 */
[----:B------:R-:W-:Y:S01]  /*0af0*/  PRMT R102, RZ, 0x7610, R102 ;  /* 0x00007610ff667816 */ /* 0x000fe20000000066 */
[----:B------:R-:W5:Y:S01]  /*0b00*/  @!P4 LDG.E.U16 R103, desc[UR6][R20.64+0x2] ;  /* 0x000002061467c981 */ /* 0x000f62000c1e1500 */
[----:B------:R-:W-:Y:S01]  /*0b10*/  ISETP.GE.AND P0, PT, R29, UR4, PT ;  /* 0x000000041d007c0c */ /* 0x000fe2000bf06270 */
[C---:B0-----:R-:W-:Y:S01]  /*0b20*/  VIADD R22, R33.reuse, 0x7 ;  /* 0x0000000721167836 */ /* 0x041fe20000000000 */
[----:B------:R-:W-:Y:S01]  /*0b30*/  ISETP.GE.AND P4, PT, R28, UR4, PT ;  /* 0x000000041c007c0c */ /* 0x000fe2000bf86270 */
[----:B------:R-:W3:Y:S01]  /*0b40*/  @!P5 LDG.E.U16 R101, desc[UR6][R20.64+0x6] ;  /* 0x000006061465d981 */ /* 0x000ee2000c1e1500 */
[C---:B------:R-:W-:Y:S02]  /*0b50*/  IADD3 R29, PT, PT, R33.reuse, 0x6, RZ ;  /* 0x00000006211d7810 */ /* 0x040fe40007ffe0ff */
[----:B------:R-:W-:Y:S01]  /*0b60*/  PRMT R100, RZ, 0x7610, R100 ;  /* 0x00007610ff647816 */ /* 0x000fe20000000064 */
[----:B------:R-:W3:Y:S01]  /*0b70*/  @!P6 LDG.E.U16 R102, desc[UR6][R20.64+0x4] ;  /* 0x000004061466e981 */ /* 0x000ee2000c1e1500 */
[----:B------:R-:W-:-:S02]  /*0b80*/  IADD3 R23, PT, PT, R33, 0x8, RZ ;  /* 0x0000000821177810 */ /* 0x000fc40007ffe0ff */
[----:B------:R-:W-:Y:S02]  /*0b90*/  ISETP.GE.AND P5, PT, R22, UR4, PT ;  /* 0x0000000416007c0c */ /* 0x000fe4000bfa6270 */
[----:B------:R-:W-:Y:S01]  /*0ba0*/  ISETP.GE.AND P6, PT, R29, UR4, PT ;  /* 0x000000041d007c0c */ /* 0x000fe2000bfc6270 */
[----:B------:R-:W3:Y:S01]  /*0bb0*/  @!P3 LDG.E.U16 R100, desc[UR6][R20.64+0x8] ;  /* 0x000008061464b981 */ /* 0x000ee2000c1e1500 */
[----:B------:R-:W-:Y:S02]  /*0bc0*/  PRMT R99, RZ, 0x7610, R99 ;  /* 0x00007610ff637816 */ /* 0x000fe40000000063 */
[----:B------:R-:W-:Y:S01]  /*0bd0*/  PRMT R98, RZ, 0x7610, R98 ;  /* 0x00007610ff627816 */ /* 0x000fe20000000062 */
[----:B------:R-:W-:Y:S01]  /*0be0*/  VIADD R22, R33, 0x9 ;  /* 0x0000000921167836 */ /* 0x000fe20000000000 */
[----:B------:R-:W-:Y:S02]  /*0bf0*/  ISETP.GE.AND P3, PT, R23, UR4, PT ;  /* 0x0000000417007c0c */ /* 0x000fe4000bf66270 */
[----:B------:R-:W-:Y:S01]  /*0c00*/  IADD3 R23, PT, PT, R33, 0xa, RZ ;  /* 0x0000000a21177810 */ /* 0x000fe20007ffe0ff */
[----:B------:R-:W3:Y:S01]  /*0c10*/  @!P0 LDG.E.U16 R99, desc[UR6][R20.64+0xa] ;  /* 0x00000a0614638981 */ /* 0x000ee2000c1e1500 */
[----:B------:R-:W-:-:S02]  /*0c20*/  PRMT R96, RZ, 0x7610, R96 ;  /* 0x00007610ff607816 */ /* 0x000fc40000000060 */
[----:B------:R-:W-:Y:S01]  /*0c30*/  PRMT R97, RZ, 0x7610, R97 ;  /* 0x00007610ff617816 */ /* 0x000fe20000000061 */
[----:B------:R-:W3:Y:S01]  /*0c40*/  @!P4 LDG.E.U16 R98, desc[UR6][R20.64+0xc] ;  /* 0x00000c061462c981 */ /* 0x000ee2000c1e1500 */
[----:B------:R-:W-:Y:S01]  /*0c50*/  ISETP.GE.AND P0, PT, R22, UR4, PT ;  /* 0x0000000416007c0c */ /* 0x000fe2000bf06270 */
[----:B------:R-:W-:Y:S01]  /*0c60*/  VIADD R22, R33, 0xb ;  /* 0x0000000b21167836 */ /* 0x000fe20000000000 */
[----:B------:R-:W-:Y:S01]  /*0c70*/  ISETP.GE.AND P4, PT, R23, UR4, PT ;  /* 0x0000000417007c0c */ /* 0x000fe2000bf86270 */
[----:B------:R-:W3:Y:S01]  /*0c80*/  @!P5 LDG.E.U16 R96, desc[UR6][R20.64+0x10] ;  /* 0x000010061460d981 */ /* 0x000ee2000c1e1500 */
[----:B------:R-:W-:Y:S02]  /*0c90*/  IADD3 R23, PT, PT, R33, 0xc, RZ ;  /* 0x0000000c21177810 */ /* 0x000fe40007ffe0ff */
[----:B------:R-:W-:Y:S01]  /*0ca0*/  PRMT R95, RZ, 0x7610, R95 ;  /* 0x00007610ff5f7816 */ /* 0x000fe2000000005f */
[----:B------:R-:W3:Y:S01]  /*0cb0*/  @!P6 LDG.E.U16 R97, desc[UR6][R20.64+0xe] ;  /* 0x00000e061461e981 */ /* 0x000ee2000c1e1500 */
[----:B------:R-:W-:-:S02]  /*0cc0*/  ISETP.GE.AND P5, PT, R23, UR4, PT ;  /* 0x0000000417007c0c */ /* 0x000fc4000bfa6270 */
[----:B------:R-:W-:Y:S01]  /*0cd0*/  ISETP.GE.AND P6, PT, R22, UR4, PT ;  /* 0x0000000416007c0c */ /* 0x000fe2000bfc6270 */
[C---:B------:R-:W-:Y:S01]  /*0ce0*/  VIADD R22, R33.reuse, 0xd ;  /* 0x0000000d21167836 */ /* 0x040fe20000000000 */
[----:B------:R-:W-:Y:S01]  /*0cf0*/  PRMT R94, RZ, 0x7610, R94 ;  /* 0x00007610ff5e7816 */ /* 0x000fe2000000005e */
[----:B------:R-:W-:Y:S01]  /*0d00*/  IMAD.IADD R29, R8, 0x1, R19 ;  /* 0x00000001081d7824 */ /* 0x000fe200078e0213 */
[----:B------:R-:W-:Y:S01]  /*0d10*/  IADD3 R23, PT, PT, R33, 0xe, RZ ;  /* 0x0000000e21177810 */ /* 0x000fe20007ffe0ff */
[----:B------:R-:W3:Y:S01]  /*0d20*/  @!P3 LDG.E.U16 R95, desc[UR6][R20.64+0x12] ;  /* 0x00001206145fb981 */ /* 0x000ee2000c1e1500 */
[----:B------:R-:W-:Y:S02]  /*0d30*/  ISETP.GE.AND P3, PT, R22, UR4, PT ;  /* 0x0000000416007c0c */ /* 0x000fe4000bf66270 */
[----:B------:R-:W-:Y:S01]  /*0d40*/  PRMT R91, RZ, 0x7610, R91 ;  /* 0x00007610ff5b7816 */ /* 0x000fe2000000005b */
[----:B------:R-:W3:Y:S01]  /*0d50*/  @!P0 LDG.E.U16 R94, desc[UR6][R20.64+0x14] ;  /* 0x00001406145e8981 */ /* 0x000ee2000c1e1500 */
[----:B------:R-:W-:Y:S01]  /*0d60*/  ISETP.GE.AND P0, PT, R23, UR4, PT ;  /* 0x0000000417007c0c */ /* 0x000fe2000bf06270 */
[----:B------:R-:W-:Y:S01]  /*0d70*/  VIADD R19, R29, 0x2 ;  /* 0x000000021d137836 */ /* 0x000fe20000000000 */
[----:B------:R-:W-:-:S02]  /*0d80*/  PRMT R92, RZ, 0x7610, R92 ;  /* 0x00007610ff5c7816 */ /* 0x000fc4000000005c */
[----:B------:R-:W3:Y:S01]  /*0d90*/  @!P5 LDG.E.U16 R91, desc[UR6][R20.64+0x1a] ;  /* 0x00001a06145bd981 */ /* 0x000ee2000c1e1500 */
[----:B------:R-:W-:Y:S02]  /*0da0*/  PRMT R93, RZ, 0x7610, R93 ;  /* 0x00007610ff5d7816 */ /* 0x000fe4000000005d */
[----:B------:R-:W-:Y:S01]  /*0db0*/  PRMT R90, RZ, 0x7610, R90 ;  /* 0x00007610ff5a7816 */ /* 0x000fe2000000005a */
[C---:B------:R-:W-:Y:S01]  /*0dc0*/  VIADD R22, R29.reuse, 0x3 ;  /* 0x000000031d167836 */ /* 0x040fe20000000000 */
[----:B------:R-:W-:Y:S01]  /*0dd0*/  IADD3 R23, PT, PT, R29, 0x1, RZ ;  /* 0x000000011d177810 */ /* 0x000fe20007ffe0ff */
[----:B------:R-:W3:Y:S01]  /*0de0*/  @!P6 LDG.E.U16 R92, desc[UR6][R20.64+0x18] ;  /* 0x00001806145ce981 */ /* 0x000ee2000c1e1500 */
[----:B------:R-:W-:Y:S02]  /*0df0*/  ISETP.GE.AND P5, PT, R19, UR5, PT ;  /* 0x0000000513007c0c */ /* 0x000fe4000bfa6270 */
[----:B------:R-:W-:Y:S01]  /*0e00*/  PRMT R89, RZ, 0x7610, R89 ;  /* 0x00007610ff597816 */ /* 0x000fe20000000059 */
[----:B------:R-:W3:Y:S01]  /*0e10*/  @!P4 LDG.E.U16 R93, desc[UR6][R20.64+0x16] ;  /* 0x00001606145dc981 */ /* 0x000ee2000c1e1500 */
[----:B------:R-:W-:-:S02]  /*0e20*/  IADD3 R31, PT, PT, R23, R120, RZ ;  /* 0x00000078171f7210 */ /* 0x000fc40007ffe0ff */
[----:B------:R-:W-:Y:S01]  /*0e30*/  ISETP.GE.AND P6, PT, R23, UR5, PT ;  /* 0x0000000517007c0c */ /* 0x000fe2000bfc6270 */
[----:B------:R-:W3:Y:S01]  /*0e40*/  @!P3 LDG.E.U16 R90, desc[UR6][R20.64+0x1c] ;  /* 0x00001c06145ab981 */ /* 0x000ee2000c1e1500 */
[C---:B------:R-:W-:Y:S02]  /*0e50*/  ISETP.GE.AND P4, PT, R29.reuse, UR5, PT ;  /* 0x000000051d007c0c */ /* 0x040fe4000bf86270 */
[----:B------:R-:W-:Y:S01]  /*0e60*/  ISETP.GE.AND P3, PT, R22, UR5, PT ;  /* 0x0000000516007c0c */ /* 0x000fe2000bf66270 */
[----:B------:R0:W3:Y:S01]  /*0e70*/  @!P0 LDG.E.U16 R89, desc[UR6][R20.64+0x1e] ;  /* 0x00001e0614598981 */ /* 0x0000e2000c1e1500 */
[----:B------:R-:W-:Y:S01]  /*0e80*/  PRMT R88, RZ, 0x7610, R88 ;  /* 0x00007610ff587816 */ /* 0x000fe20000000058 */
[----:B-1----:R-:W-:Y:S01]  /*0e90*/  IMAD.WIDE R22, R29, 0x2, R72 ;  /* 0x000000021d167825 */ /* 0x002fe200078e0248 */
[----:B------:R-:W-:Y:S02]  /*0ea0*/  IADD3 R19, PT, PT, R31, 0x1, RZ ;  /* 0x000000011f137810 */ /* 0x000fe40007ffe0ff */
[----:B------:R-:W-:-:S02]  /*0eb0*/  PRMT R76, RZ, 0x7610, R76 ;  /* 0x00007610ff4c7816 */ /* 0x000fc4000000004c */
[----:B------:R-:W-:Y:S01]  /*0ec0*/  ISETP.GE.AND P0, PT, R19, UR5, PT ;  /* 0x0000000513007c0c */ /* 0x000fe2000bf06270 */
[----:B------:R-:W5:Y:S01]  /*0ed0*/  @!P5 LDG.E.U16 R88, desc[UR6][R22.64+0x4] ;  /* 0x000004061658d981 */ /* 0x000f62000c1e1500 */
[C---:B0-----:R-:W-:Y:S01]  /*0ee0*/  VIADD R20, R31.reuse, 0x2 ;  /* 0x000000021f147836 */ /* 0x041fe20000000000 */
[----:B------:R-:W-:Y:S01]  /*0ef0*/  IADD3 R19, PT, PT, R31, R120, RZ ;  /* 0x000000781f137210 */ /* 0x000fe20007ffe0ff */
[----:B------:R-:W-:Y:S01]  /*0f00*/  IMAD.IADD R29, R29, 0x1, R120 ;  /* 0x000000011d1d7824 */ /* 0x000fe200078e0278 */
[----:B------:R-:W-:Y:S01]  /*0f10*/  PRMT R74, RZ, 0x7610, R74 ;  /* 0x00007610ff4a7816 */ /* 0x000fe2000000004a */
[----:B------:R-:W3:Y:S01]  /*0f20*/  @!P6 LDG.E.U16 R76, desc[UR6][R22.64+0x2] ;  /* 0x00000206164ce981 */ /* 0x000ee2000c1e1500 */
[----:B------:R-:W-:Y:S02]  /*0f30*/  PRMT R87, RZ, 0x7610, R87 ;  /* 0x00007610ff577816 */ /* 0x000fe40000000057 */
[----:B------:R-:W-:Y:S02]  /*0f40*/  ISETP.GE.AND P5, PT, R20, UR5, PT ;  /* 0x0000000514007c0c */ /* 0x000fe4000bfa6270 */
[----:B------:R-:W-:Y:S01]  /*0f50*/  IADD3 R21, PT, PT, R19, 0x1, RZ ;  /* 0x0000000113157810 */ /* 0x000fe20007ffe0ff */
[----:B------:R-:W2:Y:S01]  /*0f60*/  @!P4 LDG.E.U16 R74, desc[UR6][R22.64] ;  /* 0x00000006164ac981 */ /* 0x000ea2000c1e1500 */
[----:B------:R-:W-:-:S02]  /*0f70*/  ISETP.GE.AND P6, PT, R29, UR5, PT ;  /* 0x000000051d007c0c */ /* 0x000fc4000bfc6270 */
[----:B------:R-:W-:Y:S01]  /*0f80*/  ISETP.GE.AND P4, PT, R31, UR5, PT ;  /* 0x000000051f007c0c */ /* 0x000fe2000bf86270 */
[----:B------:R0:W5:Y:S01]  /*0f90*/  @!P3 LDG.E.U16 R87, desc[UR6][R22.64+0x6] ;  /* 0x000006061657b981 */ /* 0x000162000c1e1500 */
[----:B------:R-:W-:Y:S01]  /*0fa0*/  ISETP.GE.AND P3, PT, R21, UR5, PT ;  /* 0x0000000515007c0c */ /* 0x000fe2000bf66270 */
[----:B------:R-:W-:Y:S01]  /*0fb0*/  IMAD.WIDE R20, R120, 0x2, R22 ;  /* 0x0000000278147825 */ /* 0x000fe200078e0216 */
[----:B------:R-:W-:Y:S02]  /*0fc0*/  PRMT R83, RZ, 0x7610, R83 ;  /* 0x00007610ff537816 */ /* 0x000fe40000000053 */
[----:B------:R-:W-:Y:S01]  /*0fd0*/  PRMT R86, RZ, 0x7610, R86 ;  /* 0x00007610ff567816 */ /* 0x000fe20000000056 */
[----:B------:R-:W-:Y:S01]  /*0fe0*/  IMAD.IADD R29, R29, 0x1, R120 ;  /* 0x000000011d1d7824 */ /* 0x000fe200078e0278 */
[----:B------:R-:W-:Y:S02]  /*0ff0*/  PRMT R85, RZ, 0x7610, R85 ;  /* 0x00007610ff557816 */ /* 0x000fe40000000055 */
[----:B------:R-:W5:Y:S01]  /*1000*/  @!P5 LDG.E.U16 R83, desc[UR6][R20.64+0x6] ;  /* 0x000006061453d981 */ /* 0x000f62000c1e1500 */
[----:B------:R-:W-:-:S02]  /*1010*/  ISETP.GE.AND P5, PT, R19, UR5, PT ;  /* 0x0000000513007c0c */ /* 0x000fc4000bfa6270 */
[C---:B------:R-:W-:Y:S01]  /*1020*/  IADD3 R28, PT, PT, R19.reuse, 0x2, RZ ;  /* 0x00000002131c7810 */ /* 0x040fe20007ffe0ff */
[----:B------:R-:W5:Y:S01]  /*1030*/  @!P6 LDG.E.U16 R86, desc[UR6][R20.64] ;  /* 0x000000061456e981 */ /* 0x000f62000c1e1500 */
[----:B------:R-:W-:Y:S02]  /*1040*/  IADD3 R31, PT, PT, R19, R120, RZ ;  /* 0x00000078131f7210 */ /* 0x000fe40007ffe0ff */
[C---:B------:R-:W-:Y:S01]  /*1050*/  ISETP.GE.AND P6, PT, R29.reuse, UR5, PT ;  /* 0x000000051d007c0c */ /* 0x040fe2000bfc6270 */
[----:B------:R-:W5:Y:S01]  /*1060*/  @!P4 LDG.E.U16 R85, desc[UR6][R20.64+0x2] ;  /* 0x000002061455c981 */ /* 0x000f62000c1e1500 */
[----:B------:R-:W-:Y:S01]  /*1070*/  ISETP.GE.AND P4, PT, R28, UR5, PT ;  /* 0x000000051c007c0c */ /* 0x000fe2000bf86270 */
[C---:B------:R-:W-:Y:S01]  /*1080*/  IMAD.IADD R41, R29.reuse, 0x1, R120 ;  /* 0x000000011d297824 */ /* 0x040fe200078e0278 */
[----:B------:R-:W-:Y:S01]  /*1090*/  PRMT R81, RZ, 0x7610, R81 ;  /* 0x00007610ff517816 */ /* 0x000fe20000000051 */
[----:B------:R-:W-:Y:S01]  /*10a0*/  IMAD.WIDE R28, R29, 0x2, R72 ;  /* 0x000000021d1c7825 */ /* 0x000fe200078e0248 */
[----:B------:R-:W-:-:S03]  /*10b0*/  PRMT R84, RZ, 0x7610, R84 ;  /* 0x00007610ff547816 */ /* 0x000fc60000000054 */
[----:B------:R-:W-:Y:S01]  /*10c0*/  VIADD R19, R31, 0x1 ;  /* 0x000000011f137836 */ /* 0x000fe20000000000 */
[----:B------:R-:W-:Y:S01]  /*10d0*/  PRMT R82, RZ, 0x7610, R82 ;  /* 0x00007610ff527816 */ /* 0x000fe20000000052 */
[----:B------:R-:W5:Y:S01]  /*10e0*/  @!P5 LDG.E.U16 R81, desc[UR6][R28.64+0x2] ;  /* 0x000002061c51d981 */ /* 0x000f62000c1e1500 */
[----:B------:R-:W-:Y:S02]  /*10f0*/  PRMT R80, RZ, 0x7610, R80 ;  /* 0x00007610ff507816 */ /* 0x000fe40000000050 */
[----:B------:R-:W-:Y:S01]  /*1100*/  ISETP.GE.AND P5, PT, R19, UR5, PT ;  /* 0x0000000513007c0c */ /* 0x000fe2000bfa6270 */
[----:B------:R1:W5:Y:S01]  /*1110*/  @!P0 LDG.E.U16 R84, desc[UR6][R20.64+0x4] ;  /* 0x0000040614548981 */ /* 0x000362000c1e1500 */
[----:B0-----:R-:W-:Y:S02]  /*1120*/  IADD3 R23, PT, PT, R31, R120, RZ ;  /* 0x000000781f177210 */ /* 0x001fe40007ffe0ff */
[----:B------:R-:W-:Y:S01]  /*1130*/  PRMT R79, RZ, 0x7610, R79 ;  /* 0x00007610ff4f7816 */ /* 0x000fe2000000004f */
[----:B------:R-:W5:Y:S01]  /*1140*/  @!P6 LDG.E.U16 R82, desc[UR6][R28.64] ;  /* 0x000000061c52e981 */ /* 0x000f62000c1e1500 */
[----:B------:R-:W-:-:S03]  /*1150*/  ISETP.GE.AND P0, PT, R41, UR5, PT ;  /* 0x0000000529007c0c */ /* 0x000fc6000bf06270 */
[----:B------:R-:W5:Y:S01]  /*1160*/  @!P3 LDG.E.U16 R80, desc[UR6][R28.64+0x4] ;  /* 0x000004061c50b981 */ /* 0x000f62000c1e1500 */
[C---:B-1----:R-:W-:Y:S01]  /*1170*/  VIADD R20, R31.reuse, 0x2 ;  /* 0x000000021f147836 */ /* 0x042fe20000000000 */
[----:B------:R-:W-:Y:S01]  /*1180*/  ISETP.GE.AND P6, PT, R31, UR5, PT ;  /* 0x000000051f007c0c */ /* 0x000fe2000bfc6270 */
[----:B------:R-:W-:Y:S01]  /*1190*/  IMAD.WIDE R32, R41, 0x2, R72 ;  /* 0x0000000229207825 */ /* 0x000fe200078e0248 */
[C---:B------:R-:W-:Y:S01]  /*11a0*/  IADD3 R19, PT, PT, R23.reuse, 0x1, RZ ;  /* 0x0000000117137810 */ /* 0x040fe20007ffe0ff */
[----:B------:R0:W5:Y:S01]  /*11b0*/  @!P4 LDG.E.U16 R79, desc[UR6][R28.64+0x6] ;  /* 0x000006061c4fc981 */ /* 0x000162000c1e1500 */
[----:B------:R-:W-:Y:S02]  /*11c0*/  ISETP.GE.AND P3, PT, R20, UR5, PT ;  /* 0x0000000514007c0c */ /* 0x000fe4000bf66270 */
[----:B------:R-:W-:Y:S01]  /*11d0*/  PRMT R20, RZ, 0x7610, R20 ;  /* 0x00007610ff147816 */ /* 0x000fe20000000014 */
[----:B------:R-:W-:Y:S01]  /*11e0*/  VIADD R22, R23, 0x2 ;  /* 0x0000000217167836 */ /* 0x000fe20000000000 */
[----:B------:R-:W-:-:S02]  /*11f0*/  ISETP.GE.AND P4, PT, R19, UR5, PT ;  /* 0x0000000513007c0c */ /* 0x000fc4000bf86270 */
[----:B------:R-:W-:Y:S02]  /*1200*/  PRMT R78, RZ, 0x7610, R78 ;  /* 0x00007610ff4e7816 */ /* 0x000fe4000000004e */
[----:B------:R-:W-:Y:S01]  /*1210*/  PRMT R19, RZ, 0x7610, R19 ;  /* 0x00007610ff137816 */ /* 0x000fe20000000013 */
[----:B------:R-:W5:Y:S01]  /*1220*/  @!P5 LDG.E.U16 R20, desc[UR6][R32.64+0x4] ;  /* 0x000004062014d981 */ /* 0x000f62000c1e1500 */
[----:B------:R-:W-:Y:S01]  /*1230*/  IMAD.IADD R41, R41, 0x1, R120 ;  /* 0x0000000129297824 */ /* 0x000fe200078e0278 */
[----:B------:R-:W-:Y:S02]  /*1240*/  ISETP.GE.AND P5, PT, R22, UR5, PT ;  /* 0x0000000516007c0c */ /* 0x000fe4000bfa6270 */
[C---:B------:R-:W-:Y:S01]  /*1250*/  IADD3 R35, PT, PT, R23.reuse, R120, RZ ;  /* 0x0000007817237210 */ /* 0x040fe20007ffe0ff */
[----:B------:R-:W5:Y:S01]  /*1260*/  @!P0 LDG.E.U16 R78, desc[UR6][R32.64] ;  /* 0x00000006204e8981 */ /* 0x000f62000c1e1500 */
[----:B------:R-:W-:Y:S02]  /*1270*/  PRMT R21, RZ, 0x7610, R21 ;  /* 0x00007610ff157816 */ /* 0x000fe40000000015 */
[----:B------:R-:W-:Y:S01]  /*1280*/  ISETP.GE.AND P0, PT, R23, UR5, PT ;  /* 0x0000000517007c0c */ /* 0x000fe2000bf06270 */
[----:B------:R-:W5:Y:S01]  /*1290*/  @!P6 LDG.E.U16 R19, desc[UR6][R32.64+0x2] ;  /* 0x000002062013e981 */ /* 0x000f62000c1e1500 */
[C---:B------:R-:W-:Y:S01]  /*12a0*/  ISETP.GE.AND P6, PT, R41.reuse, UR5, PT ;  /* 0x0000000529007c0c */ /* 0x040fe2000bfc6270 */
[----:B------:R-:W-:Y:S01]  /*12b0*/  IMAD.WIDE R36, R41, 0x2, R72 ;  /* 0x0000000229247825 */ /* 0x000fe200078e0248 */
[----:B------:R-:W-:Y:S01]  /*12c0*/  IADD3 R23, PT, PT, R35, 0x1, RZ ;  /* 0x0000000123177810 */ /* 0x000fe20007ffe0ff */
[----:B------:R1:W5:Y:S01]  /*12d0*/  @!P3 LDG.E.U16 R21, desc[UR6][R32.64+0x6] ;  /* 0x000006062015b981 */ /* 0x000362000c1e1500 */
[----:B0-----:R-:W-:-:S02]  /*12e0*/  PRMT R29, RZ, 0x7610, R29 ;  /* 0x00007610ff1d7816 */ /* 0x001fc4000000001d */
[----:B------:R-:W-:Y:S02]  /*12f0*/  ISETP.GE.AND P3, PT, R23, UR5, PT ;  /* 0x0000000517007c0c */ /* 0x000fe4000bf66270 */
[----:B------:R-:W-:Y:S02]  /*1300*/  PRMT R22, RZ, 0x7610, R22 ;  /* 0x00007610ff167816 */ /* 0x000fe40000000016 */
[----:B------:R-:W-:Y:S01]  /*1310*/  PRMT R23, RZ, 0x7610, R23 ;  /* 0x00007610ff177816 */ /* 0x000fe20000000017 */
[----:B------:R-:W5:Y:S01]  /*1320*/  @!P5 LDG.E.U16 R29, desc[UR6][R36.64+0x6] ;  /* 0x00000606241dd981 */ /* 0x000f62000c1e1500 */
[----:B------:R-:W-:Y:S01]  /*1330*/  IMAD.IADD R41, R41, 0x1, R120 ;  /* 0x0000000129297824 */ /* 0x000fe200078e0278 */
[C---:B------:R-:W-:Y:S02]  /*1340*/  ISETP.GE.AND P5, PT, R35.reuse, UR5, PT ;  /* 0x0000000523007c0c */ /* 0x040fe4000bfa6270 */
[C---:B------:R-:W-:Y:S01]  /*1350*/  IADD3 R30, PT, PT, R35.reuse, 0x2, RZ ;  /* 0x00000002231e7810 */ /* 0x040fe20007ffe0ff */
[----:B------:R-:W5:Y:S01]  /*1360*/  @!P6 LDG.E.U16 R22, desc[UR6][R36.64] ;  /* 0x000000062416e981 */ /* 0x000f62000c1e1500 */
[----:B------:R-:W-:-:S02]  /*1370*/  IADD3 R35, PT, PT, R35, R120, RZ ;  /* 0x0000007823237210 */ /* 0x000fc40007ffe0ff */
[C---:B------:R-:W-:Y:S01]  /*1380*/  ISETP.GE.AND P6, PT, R41.reuse, UR5, PT ;  /* 0x0000000529007c0c */ /* 0x040fe2000bfc6270 */
[----:B------:R-:W5:Y:S01]  /*1390*/  @!P0 LDG.E.U16 R23, desc[UR6][R36.64+0x2] ;  /* 0x0000020624178981 */ /* 0x000f62000c1e1500 */
[----:B------:R-:W-:Y:S01]  /*13a0*/  ISETP.GE.AND P0, PT, R30, UR5, PT ;  /* 0x000000051e007c0c */ /* 0x000fe2000bf06270 */
[C---:B------:R-:W-:Y:S01]  /*13b0*/  IMAD.IADD R53, R41.reuse, 0x1, R120 ;  /* 0x0000000129357824 */ /* 0x040fe200078e0278 */
[----:B------:R-:W-:Y:S01]  /*13c0*/  PRMT R28, RZ, 0x7610, R28 ;  /* 0x00007610ff1c7816 */ /* 0x000fe2000000001c */
[----:B------:R-:W-:Y:S01]  /*13d0*/  IMAD.WIDE R40, R41, 0x2, R72 ;  /* 0x0000000229287825 */ /* 0x000fe200078e0248 */
[----:B------:R-:W-:-:S03]  /*13e0*/  PRMT R31, RZ, 0x7610, R31 ;  /* 0x00007610ff1f7816 */ /* 0x000fc6000000001f */
[C---:B------:R-:W-:Y:S01]  /*13f0*/  VIADD R34, R35.reuse, 0x1 ;  /* 0x0000000123227836 */ /* 0x040fe20000000000 */
[----:B------:R-:W-:Y:S01]  /*1400*/  IADD3 R39, PT, PT, R35, R120, RZ ;  /* 0x0000007823277210 */ /* 0x000fe20007ffe0ff */
[----:B------:R0:W5:Y:S01]  /*1410*/  @!P4 LDG.E.U16 R28, desc[UR6][R36.64+0x4] ;  /* 0x00000406241cc981 */ /* 0x000162000c1e1500 */
[----:B------:R-:W-:Y:S02]  /*1420*/  PRMT R30, RZ, 0x7610, R30 ;  /* 0x00007610ff1e7816 */ /* 0x000fe4000000001e */
[----:B-1----:R-:W-:Y:S01]  /*1430*/  PRMT R33, RZ, 0x7610, R33 ;  /* 0x00007610ff217816 */ /* 0x002fe20000000021 */
[----:B------:R-:W5:Y:S01]  /*1440*/  @!P5 LDG.E.U16 R31, desc[UR6][R40.64+0x2] ;  /* 0x00000206281fd981 */ /* 0x000f62000c1e1500 */
[----:B------:R-:W-:Y:S02]  /*1450*/  ISETP.GE.AND P4, PT, R53, UR5, PT ;  /* 0x0000000535007c0c */ /* 0x000fe4000bf86270 */
[----:B------:R-:W-:Y:S01]  /*1460*/  ISETP.GE.AND P5, PT, R34, UR5, PT ;  /* 0x0000000522007c0c */ /* 0x000fe2000bfa6270 */
[----:B------:R-:W5:Y:S01]  /*1470*/  @!P6 LDG.E.U16 R30, desc[UR6][R40.64] ;  /* 0x00000006281ee981 */ /* 0x000f62000c1e1500 */
[----:B------:R-:W-:-:S02]  /*1480*/  IADD3 R34, PT, PT, R39, 0x1, RZ ;  /* 0x0000000127227810 */ /* 0x000fc40007ffe0ff */
[----:B------:R-:W-:Y:S01]  /*1490*/  PRMT R32, RZ, 0x7610, R32 ;  /* 0x00007610ff207816 */ /* 0x000fe20000000020 */
[----:B------:R-:W5:Y:S01]  /*14a0*/  @!P0 LDG.E.U16 R33, desc[UR6][R40.64+0x6] ;  /* 0x0000060628218981 */ /* 0x000f62000c1e1500 */
[C---:B------:R-:W-:Y:S01]  /*14b0*/  ISETP.GE.AND P6, PT, R35.reuse, UR5, PT ;  /* 0x0000000523007c0c */ /* 0x040fe2000bfc6270 */
[----:B------:R-:W-:Y:S01]  /*14c0*/  VIADD R35, R35, 0x2 ;  /* 0x0000000223237836 */ /* 0x000fe20000000000 */
[----:B------:R-:W-:Y:S01]  /*14d0*/  ISETP.GE.AND P0, PT, R34, UR5, PT ;  /* 0x0000000522007c0c */ /* 0x000fe2000bf06270 */
[----:B------:R-:W-:Y:S01]  /*14e0*/  IMAD.WIDE R44, R53, 0x2, R72 ;  /* 0x00000002352c7825 */ /* 0x000fe200078e0248 */
[----:B------:R-:W-:Y:S01]  /*14f0*/  PRMT R34, RZ, 0x7610, R34 ;  /* 0x00007610ff227816 */ /* 0x000fe20000000022 */
[----:B------:R1:W5:Y:S01]  /*1500*/  @!P3 LDG.E.U16 R32, desc[UR6][R40.64+0x4] ;  /* 0x000004062820b981 */ /* 0x000362000c1e1500 */
[----:B------:R-:W-:Y:S02]  /*1510*/  ISETP.GE.AND P3, PT, R35, UR5, PT ;  /* 0x0000000523007c0c */ /* 0x000fe4000bf66270 */
[----:B------:R-:W-:-:S02]  /*1520*/  PRMT R35, RZ, 0x7610, R35 ;  /* 0x00007610ff237816 */ /* 0x000fc40000000023 */
[----:B0-----:R-:W-:Y:S01]  /*1530*/  PRMT R36, RZ, 0x7610, R36 ;  /* 0x00007610ff247816 */ /* 0x001fe20000000024 */
[----:B------:R-:W5:Y:S01]  /*1540*/  @!P4 LDG.E.U16 R34, desc[UR6][R44.64] ;  /* 0x000000062c22c981 */ /* 0x000f62000c1e1500 */
[----:B------:R-:W-:Y:S01]  /*1550*/  ISETP.GE.AND P4, PT, R39, UR5, PT ;  /* 0x0000000527007c0c */ /* 0x000fe2000bf86270 */
[----:B------:R-:W-:Y:S01]  /*1560*/  IMAD.IADD R53, R53, 0x1, R120 ;  /* 0x0000000135357824 */ /* 0x000fe200078e0278 */
[C---:B------:R-:W-:Y:S01]  /*1570*/  IADD3 R47, PT, PT, R39.reuse, R120, RZ ;  /* 0x00000078272f7210 */ /* 0x040fe20007ffe0ff */
[----:B------:R-:W-:Y:S01]  /*1580*/  VIADD R39, R39, 0x2 ;  /* 0x0000000227277836 */ /* 0x000fe20000000000 */
[----:B------:R-:W-:Y:S01]  /*1590*/  PRMT R37, RZ, 0x7610, R37 ;  /* 0x00007610ff257816 */ /* 0x000fe20000000025 */
[----:B------:R-:W5:Y:S01]  /*15a0*/  @!P6 LDG.E.U16 R35, desc[UR6][R44.64+0x2] ;  /* 0x000002062c23e981 */ /* 0x000f62000c1e1500 */
[----:B------:R-:W-:-:S03]  /*15b0*/  ISETP.GE.AND P6, PT, R53, UR5, PT ;  /* 0x0000000535007c0c */ /* 0x000fc6000bfc6270 */
[----:B------:R-:W5:Y:S01]  /*15c0*/  @!P5 LDG.E.U16 R36, desc[UR6][R44.64+0x4] ;  /* 0x000004062c24d981 */ /* 0x000f62000c1e1500 */
[----:B------:R-:W-:Y:S02]  /*15d0*/  ISETP.GE.AND P5, PT, R39, UR5, PT ;  /* 0x0000000527007c0c */ /* 0x000fe4000bfa6270 */
[----:B------:R-:W-:Y:S01]  /*15e0*/  IADD3 R38, PT, PT, R47, 0x1, RZ ;  /* 0x000000012f267810 */ /* 0x000fe20007ffe0ff */
[----:B------:R0:W5:Y:S01]  /*15f0*/  @!P3 LDG.E.U16 R37, desc[UR6][R44.64+0x6] ;  /* 0x000006062c25b981 */ /* 0x000162000c1e1500 */
[----:B-1----:R-:W-:Y:S02]  /*1600*/  PRMT R41, RZ, 0x7610, R41 ;  /* 0x00007610ff297816 */ /* 0x002fe40000000029 */
[----:B------:R-:W-:Y:S01]  /*1610*/  ISETP.GE.AND P3, PT, R38, UR5, PT ;  /* 0x0000000526007c0c */ /* 0x000fe2000bf66270 */
[----:B------:R-:W-:Y:S01]  /*1620*/  IMAD.WIDE R48, R53, 0x2, R72 ;  /* 0x0000000235307825 */ /* 0x000fe200078e0248 */
[----:B------:R-:W-:-:S03]  /*1630*/  PRMT R38, RZ, 0x7610, R38 ;  /* 0x00007610ff267816 */ /* 0x000fc60000000026 */
[----:B------:R-:W-:Y:S01]  /*1640*/  IMAD.IADD R53, R53, 0x1, R120 ;  /* 0x0000000135357824 */ /* 0x000fe200078e0278 */
[----:B------:R-:W-:Y:S01]  /*1650*/  PRMT R39, RZ, 0x7610, R39 ;  /* 0x00007610ff277816 */ /* 0x000fe20000000027 */
[----:B------:R-:W5:Y:S01]  /*1660*/  @!P5 LDG.E.U16 R41, desc[UR6][R48.64+0x6] ;  /* 0x000006063029d981 */ /* 0x000f62000c1e1500 */
[----:B------:R-:W-:-:S03]  /*1670*/  ISETP.GE.AND P5, PT, R47, UR5, PT ;  /* 0x000000052f007c0c */ /* 0x000fc6000bfa6270 */
[----:B------:R-:W5:Y:S01]  /*1680*/  @!P6 LDG.E.U16 R38, desc[UR6][R48.64] ;  /* 0x000000063026e981 */ /* 0x000f62000c1e1500 */
[----:B------:R-:W-:Y:S02]  /*1690*/  ISETP.GE.AND P6, PT, R53, UR5, PT ;  /* 0x0000000535007c0c */ /* 0x000fe4000bfc6270 */
[C---:B------:R-:W-:Y:S01]  /*16a0*/  IADD3 R42, PT, PT, R47.reuse, 0x2, RZ ;  /* 0x000000022f2a7810 */ /* 0x040fe20007ffe0ff */
[----:B------:R-:W5:Y:S01]  /*16b0*/  @!P4 LDG.E.U16 R39, desc[UR6][R48.64+0x2] ;  /* 0x000002063027c981 */ /* 0x000f62000c1e1500 */
[----:B------:R-:W-:Y:S02]  /*16c0*/  IADD3 R47, PT, PT, R47, R120, RZ ;  /* 0x000000782f2f7210 */ /* 0x000fe40007ffe0ff */
[----:B------:R-:W-:Y:S01]  /*16d0*/  ISETP.GE.AND P4, PT, R42, UR5, PT ;  /* 0x000000052a007c0c */ /* 0x000fe2000bf86270 */
[C---:B------:R-:W-:Y:S01]  /*16e0*/  IMAD.IADD R65, R53.reuse, 0x1, R120 ;  /* 0x0000000135417824 */ /* 0x040fe200078e0278 */
[----:B------:R-:W-:Y:S01]  /*16f0*/  PRMT R40, RZ, 0x7610, R40 ;  /* 0x00007610ff287816 */ /* 0x000fe20000000028 */
[----:B------:R-:W-:Y:S01]  /*1700*/  IMAD.WIDE R52, R53, 0x2, R72 ;  /* 0x0000000235347825 */ /* 0x000fe200078e0248 */
[----:B------:R-:W-:-:S02]  /*1710*/  PRMT R42, RZ, 0x7610, R42 ;  /* 0x00007610ff2a7816 */ /* 0x000fc4000000002a */
[----:B------:R-:W-:Y:S01]  /*1720*/  PRMT R43, RZ, 0x7610, R43 ;  /* 0x00007610ff2b7816 */ /* 0x000fe2000000002b */
[C---:B------:R-:W-:Y:S01]  /*1730*/  VIADD R46, R47.reuse, 0x1 ;  /* 0x000000012f2e7836 */ /* 0x040fe20000000000 */
[----:B------:R-:W-:Y:S01]  /*1740*/  IADD3 R51, PT, PT, R47, R120, RZ ;  /* 0x000000782f337210 */ /* 0x000fe20007ffe0ff */
[----:B------:R1:W5:Y:S01]  /*1750*/  @!P0 LDG.E.U16 R40, desc[UR6][R48.64+0x4] ;  /* 0x0000040630288981 */ /* 0x000362000c1e1500 */
[----:B0-----:R-:W-:Y:S02]  /*1760*/  PRMT R45, RZ, 0x7610, R45 ;  /* 0x00007610ff2d7816 */ /* 0x001fe4000000002d */
[----:B------:R-:W-:Y:S01]  /*1770*/  PRMT R44, RZ, 0x7610, R44 ;  /* 0x00007610ff2c7816 */ /* 0x000fe2000000002c */
[----:B------:R-:W5:Y:S01]  /*1780*/  @!P6 LDG.E.U16 R42, desc[UR6][R52.64] ;  /* 0x00000006342ae981 */ /* 0x000f62000c1e1500 */
[----:B------:R-:W-:Y:S02]  /*1790*/  ISETP.GE.AND P0, PT, R65, UR5, PT ;  /* 0x0000000541007c0c */ /* 0x000fe4000bf06270 */
[C---:B------:R-:W-:Y:S01]  /*17a0*/  ISETP.GE.AND P6, PT, R47.reuse, UR5, PT ;  /* 0x000000052f007c0c */ /* 0x040fe2000bfc6270 */
[----:B------:R-:W5:Y:S01]  /*17b0*/  @!P5 LDG.E.U16 R43, desc[UR6][R52.64+0x2] ;  /* 0x00000206342bd981 */ /* 0x000f62000c1e1500 */
[----:B------:R-:W-:Y:S01]  /*17c0*/  ISETP.GE.AND P5, PT, R46, UR5, PT ;  /* 0x000000052e007c0c */ /* 0x000fe2000bfa6270 */
[----:B------:R-:W-:Y:S01]  /*17d0*/  VIADD R47, R47, 0x2 ;  /* 0x000000022f2f7836 */ /* 0x000fe20000000000 */
[----:B------:R-:W-:Y:S01]  /*17e0*/  IADD3 R46, PT, PT, R51, 0x1, RZ ;  /* 0x00000001332e7810 */ /* 0x000fe20007ffe0ff */
[----:B------:R-:W5:Y:S01]  /*17f0*/  @!P4 LDG.E.U16 R45, desc[UR6][R52.64+0x6] ;  /* 0x00000606342dc981 */ /* 0x000f62000c1e1500 */
[----:B------:R-:W-:-:S02]  /*1800*/  IMAD.WIDE R56, R65, 0x2, R72 ;  /* 0x0000000241387825 */ /* 0x000fc400078e0248 */
[----:B------:R-:W-:Y:S01]  /*1810*/  ISETP.GE.AND P4, PT, R46, UR5, PT ;  /* 0x000000052e007c0c */ /* 0x000fe2000bf86270 */
[----:B------:R0:W5:Y:S01]  /*1820*/  @!P3 LDG.E.U16 R44, desc[UR6][R52.64+0x4] ;  /* 0x00000406342cb981 */ /* 0x000162000c1e1500 */
[----:B------:R-:W-:Y:S02]  /*1830*/  ISETP.GE.AND P3, PT, R47, UR5, PT ;  /* 0x000000052f007c0c */ /* 0x000fe4000bf66270 */
[----:B------:R-:W-:Y:S02]  /*1840*/  PRMT R46, RZ, 0x7610, R46 ;  /* 0x00007610ff2e7816 */ /* 0x000fe4000000002e */
[----:B------:R-:W-:Y:S01]  /*1850*/  PRMT R47, RZ, 0x7610, R47 ;  /* 0x00007610ff2f7816 */ /* 0x000fe2000000002f */
[----:B------:R-:W-:Y:S01]  /*1860*/  IMAD.IADD R65, R65, 0x1, R120 ;  /* 0x0000000141417824 */ /* 0x000fe200078e0278 */
[----:B-1----:R-:W-:Y:S02]  /*1870*/  PRMT R48, RZ, 0x7610, R48 ;  /* 0x00007610ff307816 */ /* 0x002fe40000000030 */
[----:B------:R-:W5:Y:S01]  /*1880*/  @!P0 LDG.E.U16 R46, desc[UR6][R56.64] ;  /* 0x00000006382e8981 */ /* 0x000f62000c1e1500 */
[----:B------:R-:W-:-:S02]  /*1890*/  IADD3 R67, PT, PT, R51, R120, RZ ;  /* 0x0000007833437210 */ /* 0x000fc40007ffe0ff */
[----:B------:R-:W-:Y:S01]  /*18a0*/  PRMT R49, RZ, 0x7610, R49 ;  /* 0x00007610ff317816 */ /* 0x000fe20000000031 */
[----:B------:R-:W5:Y:S01]  /*18b0*/  @!P6 LDG.E.U16 R47, desc[UR6][R56.64+0x2] ;  /* 0x00000206382fe981 */ /* 0x000f62000c1e1500 */
[C---:B------:R-:W-:Y:S01]  /*18c0*/  ISETP.GE.AND P0, PT, R51.reuse, UR5, PT ;  /* 0x0000000533007c0c */ /* 0x040fe2000bf06270 */
[----:B------:R-:W-:Y:S01]  /*18d0*/  VIADD R51, R51, 0x2 ;  /* 0x0000000233337836 */ /* 0x000fe20000000000 */
[----:B------:R-:W-:Y:S01]  /*18e0*/  ISETP.GE.AND P6, PT, R65, UR5, PT ;  /* 0x0000000541007c0c */ /* 0x000fe2000bfc6270 */
[----:B------:R-:W5:Y:S01]  /*18f0*/  @!P5 LDG.E.U16 R48, desc[UR6][R56.64+0x4] ;  /* 0x000004063830d981 */ /* 0x000f62000c1e1500 */
[----:B------:R-:W-:Y:S02]  /*1900*/  IADD3 R50, PT, PT, R67, 0x1, RZ ;  /* 0x0000000143327810 */ /* 0x000fe40007ffe0ff */
[----:B------:R-:W-:Y:S01]  /*1910*/  ISETP.GE.AND P5, PT, R51, UR5, PT ;  /* 0x0000000533007c0c */ /* 0x000fe2000bfa6270 */
[----:B------:R1:W5:Y:S01]  /*1920*/  @!P3 LDG.E.U16 R49, desc[UR6][R56.64+0x6] ;  /* 0x000006063831b981 */ /* 0x000362000c1e1500 */
[----:B------:R-:W-:Y:S01]  /*1930*/  ISETP.GE.AND P3, PT, R50, UR5, PT ;  /* 0x0000000532007c0c */ /* 0x000fe2000bf66270 */
[----:B------:R-:W-:Y:S01]  /*1940*/  IMAD.WIDE R58, R65, 0x2, R72 ;  /* 0x00000002413a7825 */ /* 0x000fe200078e0248 */
[----:B------:R-:W-:-:S03]  /*1950*/  PRMT R50, RZ, 0x7610, R50 ;  /* 0x00007610ff327816 */ /* 0x000fc60000000032 */
[----:B------:R-:W-:Y:S01]  /*1960*/  IMAD.IADD R65, R65, 0x1, R120 ;  /* 0x0000000141417824 */ /* 0x000fe200078e0278 */
[----:B0-----:R-:W-:Y:S02]  /*1970*/  PRMT R53, RZ, 0x7610, R53 ;  /* 0x00007610ff357816 */ /* 0x001fe40000000035 */
[----:B------:R-:W-:Y:S01]  /*1980*/  PRMT R51, RZ, 0x7610, R51 ;  /* 0x00007610ff337816 */ /* 0x000fe20000000033 */
[----:B------:R-:W5:Y:S01]  /*1990*/  @!P6 LDG.E.U16 R50, desc[UR6][R58.64] ;  /* 0x000000063a32e981 */ /* 0x000f62000c1e1500 */
[----:B------:R-:W-:Y:S02]  /*19a0*/  ISETP.GE.AND P6, PT, R65, UR5, PT ;  /* 0x0000000541007c0c */ /* 0x000fe4000bfc6270 */
[C---:B------:R-:W-:Y:S01]  /*19b0*/  IADD3 R54, PT, PT, R67.reuse, 0x2, RZ ;  /* 0x0000000243367810 */ /* 0x040fe20007ffe0ff */
[----:B------:R-:W5:Y:S01]  /*19c0*/  @!P5 LDG.E.U16 R53, desc[UR6][R58.64+0x6] ;  /* 0x000006063a35d981 */ /* 0x000f62000c1e1500 */
[----:B------:R-:W-:-:S03]  /*19d0*/  ISETP.GE.AND P5, PT, R67, UR5, PT ;  /* 0x0000000543007c0c */ /* 0x000fc6000bfa6270 */
[----:B------:R-:W5:Y:S01]  /*19e0*/  @!P0 LDG.E.U16 R51, desc[UR6][R58.64+0x2] ;  /* 0x000002063a338981 */ /* 0x000f62000c1e1500 */
[----:B------:R-:W-:Y:S02]  /*19f0*/  ISETP.GE.AND P0, PT, R54, UR5, PT ;  /* 0x0000000536007c0c */ /* 0x000fe4000bf06270 */
[----:B------:R-:W-:Y:S02]  /*1a00*/  PRMT R52, RZ, 0x7610, R52 ;  /* 0x00007610ff347816 */ /* 0x000fe40000000034 */
[----:B------:R-:W-:Y:S02]  /*1a10*/  PRMT R54, RZ, 0x7610, R54 ;  /* 0x00007610ff367816 */ /* 0x000fe40000000036 */
[C---:B------:R-:W-:Y:S01]  /*1a20*/  IADD3 R123, PT, PT, R65.reuse, R120, RZ ;  /* 0x00000078417b7210 */ /* 0x040fe20007ffe0ff */
[----:B------:R-:W-:Y:S01]  /*1a30*/  IMAD.WIDE R64, R65, 0x2, R72 ;  /* 0x0000000241407825 */ /* 0x000fe200078e0248 */
[----:B------:R-:W-:Y:S01]  /*1a40*/  PRMT R55, RZ, 0x7610, R55 ;  /* 0x00007610ff377816 */ /* 0x000fe20000000037 */
[----:B------:R0:W5:Y:S02]  /*1a50*/  @!P4 LDG.E.U16 R52, desc[UR6][R58.64+0x4] ;  /* 0x000004063a34c981 */ /* 0x000164000c1e1500 */
[----:B------:R-:W-:Y:S01]  /*1a60*/  IMAD.IADD R67, R67, 0x1, R120 ;  /* 0x0000000143437824 */ /* 0x000fe200078e0278 */
[----:B-1----:R-:W-:Y:S01]  /*1a70*/  PRMT R56, RZ, 0x7610, R56 ;  /* 0x00007610ff387816 */ /* 0x002fe20000000038 */
[----:B------:R-:W5:Y:S01]  /*1a80*/  @!P6 LDG.E.U16 R54, desc[UR6][R64.64] ;  /* 0x000000064036e981 */ /* 0x000f62000c1e1500 */
[----:B------:R-:W-:-:S02]  /*1a90*/  ISETP.GE.AND P4, PT, R123, UR5, PT ;  /* 0x000000057b007c0c */ /* 0x000fc4000bf86270 */
[C---:B------:R-:W-:Y:S01]  /*1aa0*/  ISETP.GE.AND P6, PT, R67.reuse, UR5, PT ;  /* 0x0000000543007c0c */ /* 0x040fe2000bfc6270 */
[----:B------:R-:W5:Y:S01]  /*1ab0*/  @!P5 LDG.E.U16 R55, desc[UR6][R64.64+0x2] ;  /* 0x000002064037d981 */ /* 0x000f62000c1e1500 */
[C---:B0-----:R-:W-:Y:S02]  /*1ac0*/  IADD3 R59, PT, PT, R67.reuse, 0x1, RZ ;  /* 0x00000001433b7810 */ /* 0x041fe40007ffe0ff */
[C---:B------:R-:W-:Y:S01]  /*1ad0*/  IADD3 R58, PT, PT, R67.reuse, 0x2, RZ ;  /* 0x00000002433a7810 */ /* 0x040fe20007ffe0ff */
[----:B------:R-:W-:Y:S01]  /*1ae0*/  IMAD.IADD R67, R67, 0x1, R120 ;  /* 0x0000000143437824 */ /* 0x000fe200078e0278 */
[----:B------:R-:W-:Y:S01]  /*1af0*/  PRMT R57, RZ, 0x7610, R57 ;  /* 0x00007610ff397816 */ /* 0x000fe20000000039 */
[----:B------:R-:W5:Y:S01]  /*1b00*/  @!P3 LDG.E.U16 R56, desc[UR6][R64.64+0x4] ;  /* 0x000004064038b981 */ /* 0x000f62000c1e1500 */
[----:B------:R-:W-:Y:S02]  /*1b10*/  ISETP.GE.AND P5, PT, R59, UR5, PT ;  /* 0x000000053b007c0c */ /* 0x000fe4000bfa6270 */
[----:B------:R-:W-:-:S02]  /*1b20*/  IADD3 R59, PT, PT, R67, 0x1, RZ ;  /* 0x00000001433b7810 */ /* 0x000fc40007ffe0ff */
[----:B------:R-:W-:Y:S01]  /*1b30*/  ISETP.GE.AND P3, PT, R58, UR5, PT ;  /* 0x000000053a007c0c */ /* 0x000fe2000bf66270 */
[----:B------:R0:W5:Y:S01]  /*1b40*/  @!P0 LDG.E.U16 R57, desc[UR6][R64.64+0x6] ;  /* 0x0000060640398981 */ /* 0x000162000c1e1500 */
[----:B------:R-:W-:Y:S01]  /*1b50*/  PRMT R58, RZ, 0x7610, R58 ;  /* 0x00007610ff3a7816 */ /* 0x000fe2000000003a */
[----:B------:R-:W-:Y:S01]  /*1b60*/  IMAD.WIDE R70, R123, 0x2, R72 ;  /* 0x000000027b467825 */ /* 0x000fe200078e0248 */
[----:B------:R-:W-:Y:S02]  /*1b70*/  ISETP.GE.AND P0, PT, R59, UR5, PT ;  /* 0x000000053b007c0c */ /* 0x000fe4000bf06270 */
[----:B------:R-:W-:Y:S02]  /*1b80*/  IADD3 R123, PT, PT, R123, R120, RZ ;  /* 0x000000787b7b7210 */ /* 0x000fe40007ffe0ff */
[----:B------:R-:W-:Y:S01]  /*1b90*/  PRMT R59, RZ, 0x7610, R59 ;  /* 0x00007610ff3b7816 */ /* 0x000fe2000000003b */
[----:B------:R-:W5:Y:S01]  /*1ba0*/  @!P4 LDG.E.U16 R58, desc[UR6][R70.64] ;  /* 0x00000006463ac981 */ /* 0x000f62000c1e1500 */
[----:B------:R-:W-:Y:S01]  /*1bb0*/  PRMT R60, RZ, 0x7610, R60 ;  /* 0x00007610ff3c7816 */ /* 0x000fe2000000003c */
[----:B------:R-:W-:Y:S01]  /*1bc0*/  VIADD R62, R67, 0x2 ;  /* 0x00000002433e7836 */ /* 0x000fe20000000000 */
[----:B------:R-:W-:-:S02]  /*1bd0*/  ISETP.GE.AND P4, PT, R123, UR5, PT ;  /* 0x000000057b007c0c */ /* 0x000fc4000bf86270 */
[----:B------:R-:W5:Y:S01]  /*1be0*/  @!P6 LDG.E.U16 R59, desc[UR6][R70.64+0x2] ;  /* 0x00000206463be981 */ /* 0x000f62000c1e1500 */
[C---:B------:R-:W-:Y:S02]  /*1bf0*/  ISETP.GE.AND P6, PT, R67.reuse, UR5, PT ;  /* 0x0000000543007c0c */ /* 0x040fe4000bfc6270 */
[----:B------:R-:W-:Y:S01]  /*1c00*/  IADD3 R67, PT, PT, R67, R120, RZ ;  /* 0x0000007843437210 */ /* 0x000fe20007ffe0ff */
[----:B------:R-:W5:Y:S01]  /*1c10*/  @!P5 LDG.E.U16 R60, desc[UR6][R70.64+0x4] ;  /* 0x00000406463cd981 */ /* 0x000f62000c1e1500 */
[----:B------:R-:W-:Y:S01]  /*1c20*/  ISETP.GE.AND P5, PT, R62, UR5, PT ;  /* 0x000000053e007c0c */ /* 0x000fe2000bfa6270 */
[----:B------:R-:W-:Y:S01]  /*1c30*/  IMAD.WIDE R68, R123, 0x2, R72 ;  /* 0x000000027b447825 */ /* 0x000fe200078e0248 */
[----:B------:R-:W-:Y:S02]  /*1c40*/  PRMT R61, RZ, 0x7610, R61 ;  /* 0x00007610ff3d7816 */ /* 0x000fe4000000003d */
[----:B------:R-:W-:Y:S01]  /*1c50*/  PRMT R62, RZ, 0x7610, R62 ;  /* 0x00007610ff3e7816 */ /* 0x000fe2000000003e */
[----:B------:R-:W-:Y:S01]  /*1c60*/  VIADD R66, R67, 0x1 ;  /* 0x0000000143427836 */ /* 0x000fe20000000000 */
[----:B0-----:R-:W-:-:S02]  /*1c70*/  PRMT R64, RZ, 0x7610, R64 ;  /* 0x00007610ff407816 */ /* 0x001fc40000000040 */
[----:B------:R-:W-:Y:S01]  /*1c80*/  PRMT R65, RZ, 0x7610, R65 ;  /* 0x00007610ff417816 */ /* 0x000fe20000000041 */
[----:B------:R0:W5:Y:S01]  /*1c90*/  @!P3 LDG.E.U16 R61, desc[UR6][R70.64+0x6] ;  /* 0x00000606463db981 */ /* 0x000162000c1e1500 */
[----:B------:R-:W-:Y:S02]  /*1ca0*/  IADD3 R123, PT, PT, R123, R120, RZ ;  /* 0x000000787b7b7210 */ /* 0x000fe40007ffe0ff */
[C---:B------:R-:W-:Y:S01]  /*1cb0*/  ISETP.GE.AND P3, PT, R67.reuse, UR5, PT ;  /* 0x0000000543007c0c */ /* 0x040fe2000bf66270 */
[----:B------:R-:W5:Y:S01]  /*1cc0*/  @!P4 LDG.E.U16 R62, desc[UR6][R68.64] ;  /* 0x00000006443ec981 */ /* 0x000f62000c1e1500 */
[----:B------:R-:W-:Y:S02]  /*1cd0*/  ISETP.GE.AND P4, PT, R66, UR5, PT ;  /* 0x0000000542007c0c */ /* 0x000fe4000bf86270 */
[----:B------:R-:W-:Y:S01]  /*1ce0*/  IADD3 R66, PT, PT, R67, 0x2, RZ ;  /* 0x0000000243427810 */ /* 0x000fe20007ffe0ff */
[----:B------:R-:W5:Y:S01]  /*1cf0*/  @!P0 LDG.E.U16 R64, desc[UR6][R68.64+0x4] ;  /* 0x0000040644408981 */ /* 0x000f62000c1e1500 */
[----:B------:R-:W-:-:S02]  /*1d00*/  PRMT R63, RZ, 0x7610, R63 ;  /* 0x00007610ff3f7816 */ /* 0x000fc4000000003f */
[----:B------:R-:W-:Y:S01]  /*1d10*/  ISETP.GE.AND P0, PT, R123, UR5, PT ;  /* 0x000000057b007c0c */ /* 0x000fe2000bf06270 */
[----:B------:R-:W5:Y:S01]  /*1d20*/  @!P5 LDG.E.U16 R65, desc[UR6][R68.64+0x6] ;  /* 0x000006064441d981 */ /* 0x000f62000c1e1500 */
[----:B------:R-:W-:Y:S02]  /*1d30*/  ISETP.GE.AND P5, PT, R66, UR5, PT ;  /* 0x0000000542007c0c */ /* 0x000fe4000bfa6270 */
[----:B0-----:R-:W-:Y:S01]  /*1d40*/  IADD3 R70, PT, PT, R67, R120, RZ ;  /* 0x0000007843467210 */ /* 0x001fe20007ffe0ff */
[C---:B------:R-:W-:Y:S01]  /*1d50*/  IMAD.IADD R120, R123.reuse, 0x1, R120 ;  /* 0x000000017b787824 */ /* 0x040fe200078e0278 */
[----:B------:R-:W-:Y:S01]  /*1d60*/  PRMT R67, RZ, 0x7610, R67 ;  /* 0x00007610ff437816 */ /* 0x000fe20000000043 */
[----:B------:R-:W-:Y:S01]  /*1d70*/  IMAD.WIDE R122, R123, 0x2, R72 ;  /* 0x000000027b7a7825 */ /* 0x000fe200078e0248 */
[----:B------:R0:W5:Y:S01]  /*1d80*/  @!P6 LDG.E.U16 R63, desc[UR6][R68.64+0x2] ;  /* 0x00000206443fe981 */ /* 0x000162000c1e1500 */
[----:B------:R-:W-:Y:S02]  /*1d90*/  PRMT R66, RZ, 0x7610, R66 ;  /* 0x00007610ff427816 */ /* 0x000fe40000000042 */
[C---:B------:R-:W-:Y:S01]  /*1da0*/  IADD3 R71, PT, PT, R70.reuse, 0x1, RZ ;  /* 0x0000000146477810 */ /* 0x040fe20007ffe0ff */
[----:B------:R-:W5:Y:S01]  /*1db0*/  @!P3 LDG.E.U16 R67, desc[UR6][R122.64+0x2] ;  /* 0x000002067a43b981 */ /* 0x000f62000c1e1500 */
[----:B------:R-:W-:-:S02]  /*1dc0*/  ISETP.GE.AND P3, PT, R70, UR5, PT ;  /* 0x0000000546007c0c */ /* 0x000fc4000bf66270 */
[----:B0-----:R-:W-:Y:S01]  /*1dd0*/  PRMT R68, RZ, 0x7610, R68 ;  /* 0x00007610ff447816 */ /* 0x001fe20000000044 */
[----:B------:R-:W5:Y:S01]  /*1de0*/  @!P0 LDG.E.U16 R66, desc[UR6][R122.64] ;  /* 0x000000067a428981 */ /* 0x000f62000c1e1500 */
[----:B------:R-:W-:Y:S02]  /*1df0*/  PRMT R69, RZ, 0x7610, R69 ;  /* 0x00007610ff457816 */ /* 0x000fe40000000045 */
[----:B------:R-:W-:Y:S02]  /*1e00*/  IADD3 R70, PT, PT, R70, 0x2, RZ ;  /* 0x0000000246467810 */ /* 0x000fe40007ffe0ff */
[----:B------:R-:W5:Y:S01]  /*1e10*/  @!P4 LDG.E.U16 R68, desc[UR6][R122.64+0x4] ;  /* 0x000004067a44c981 */ /* 0x000f62000c1e1500 */
[----:B------:R-:W-:Y:S02]  /*1e20*/  ISETP.GE.AND P0, PT, R120, UR5, PT ;  /* 0x0000000578007c0c */ /* 0x000fe4000bf06270 */
[----:B------:R-:W-:Y:S01]  /*1e30*/  ISETP.GE.AND P4, PT, R71, UR5, PT ;  /* 0x0000000547007c0c */ /* 0x000fe2000bf86270 */
[----:B------:R-:W5:Y:S01]  /*1e40*/  @!P5 LDG.E.U16 R69, desc[UR6][R122.64+0x6] ;  /* 0x000006067a45d981 */ /* 0x000f62000c1e1500 */
[----:B------:R-:W-:Y:S01]  /*1e50*/  ISETP.GE.AND P5, PT, R70, UR5, PT ;  /* 0x0000000546007c0c */ /* 0x000fe2000bfa6270 */
[----:B------:R-:W-:Y:S01]  /*1e60*/  IMAD.WIDE R120, R120, 0x2, R72 ;  /* 0x0000000278787825 */ /* 0x000fe200078e0248 */
[----:B------:R-:W-:-:S02]  /*1e70*/  PRMT R70, RZ, 0x7610, R70 ;  /* 0x00007610ff467816 */ /* 0x000fc40000000046 */
[----:B------:R-:W-:Y:S02]  /*1e80*/  PRMT R71, RZ, 0x7610, R71 ;  /* 0x00007610ff477816 */ /* 0x000fe40000000047 */
[----:B------:R-:W-:Y:S02]  /*1e90*/  PRMT R72, RZ, 0x7610, R72 ;  /* 0x00007610ff487816 */ /* 0x000fe40000000048 */
[----:B------:R-:W-:Y:S01]  /*1ea0*/  PRMT R73, RZ, 0x7610, R73 ;  /* 0x00007610ff497816 */ /* 0x000fe20000000049 */
[----:B------:R-:W5:Y:S04]  /*1eb0*/  @!P0 LDG.E.U16 R70, desc[UR6][R120.64] ;  /* 0x0000000678468981 */ /* 0x000f68000c1e1500 */
[----:B------:R-:W5:Y:S04]  /*1ec0*/  @!P3 LDG.E.U16 R71, desc[UR6][R120.64+0x2] ;  /* 0x000002067847b981 */ /* 0x000f68000c1e1500 */
[----:B------:R-:W5:Y:S04]  /*1ed0*/  @!P4 LDG.E.U16 R72, desc[UR6][R120.64+0x4] ;  /* 0x000004067848c981 */ /* 0x000f68000c1e1500 */
[----:B------:R-:W5:Y:S01]  /*1ee0*/  @!P5 LDG.E.U16 R73, desc[UR6][R120.64+0x6] ;  /* 0x000006067849d981 */ /* 0x000f62000c1e1500 */
[----:B--2---:R-:W-:-:S02]  /*1ef0*/  HADD2.F32 R74, -RZ, R74.H0_H0 ;  /* 0x2000004aff4a7230 */ /* 0x004fc40000004100 */
[----:B------:R-:W-:Y:S02]  /*1f00*/  HADD2.F32 R75, -RZ, R75.H0_H0 ;  /* 0x2000004bff4b7230 */ /* 0x000fe40000004100 */
[----:B----4-:R-:W-:Y:S02]  /*1f10*/  HADD2.F32 R77, -RZ, R77.H0_H0 ;  /* 0x2000004dff4d7230 */ /* 0x010fe40000004100 */
[----:B---3--:R-:W-:Y:S02]  /*1f20*/  HADD2.F32 R76, -RZ, R76.H0_H0 ;  /* 0x2000004cff4c7230 */ /* 0x008fe40000004100 */
[----:B------:R-:W-:Y:S01]  /*1f30*/  FFMA R18, R75, R74, R18 ;  /* 0x0000004a4b127223 */ /* 0x000fe20000000012 */
[----:B-----5:R-:W-:Y:S02]  /*1f40*/  HADD2.F32 R119, -RZ, R88.H0_H0 ;  /* 0x20000058ff777230 */ /* 0x020fe40000004100 */
[----:B------:R-:W-:Y:S01]  /*1f50*/  FFMA R17, R74, R77, R17 ;  /* 0x0000004d4a117223 */ /* 0x000fe20000000011 */
[----:B------:R-:W-:-:S02]  /*1f60*/  HADD2.F32 R74, -RZ, R87.H0_H0 ;  /* 0x20000057ff4a7230 */ /* 0x000fc40000004100 */
[C---:B------:R-:W-:Y:S01]  /*1f70*/  FFMA R15, R75.reuse, R76, R15 ;  /* 0x0000004c4b0f7223 */ /* 0x040fe2000000000f */
[----:B------:R-:W-:Y:S02]  /*1f80*/  HADD2.F32 R103, -RZ, R103.H0_H0 ;  /* 0x20000067ff677230 */ /* 0x000fe40000004100 */
[C---:B------:R-:W-:Y:S01]  /*1f90*/  FFMA R16, R75.reuse, R119, R16 ;  /* 0x000000774b107223 */ /* 0x040fe20000000010 */
[----:B------:R-:W-:Y:S01]  /*1fa0*/  FFMA R11, R75, R74, R11 ;  /* 0x0000004a4b0b7223 */ /* 0x000fe2000000000b */
[-C--:B------:R-:W-:Y:S01]  /*1fb0*/  FFMA R13, R74, R77.reuse, R13 ;  /* 0x0000004d4a0d7223 */ /* 0x080fe2000000000d */
[----:B------:R-:W-:Y:S02]  /*1fc0*/  HADD2.F32 R75, -RZ, R118.H0_H0 ;  /* 0x20000076ff4b7230 */ /* 0x000fe40000004100 */
[-C--:B------:R-:W-:Y:S01]  /*1fd0*/  FFMA R12, R76, R77.reuse, R12 ;  /* 0x0000004d4c0c7223 */ /* 0x080fe2000000000c */
[----:B------:R-:W-:Y:S02]  /*1fe0*/  HADD2.F32 R74, -RZ, R85.H0_H0 ;  /* 0x20000055ff4a7230 */ /* 0x000fe40000004100 */
[----:B------:R-:W-:-:S03]  /*1ff0*/  FFMA R14, R119, R77, R14 ;  /* 0x0000004d770e7223 */ /* 0x000fc6000000000e */
[C---:B------:R-:W-:Y:S01]  /*2000*/  FFMA R15, R75.reuse, R74, R15 ;  /* 0x0000004a4b0f7223 */ /* 0x040fe2000000000f */
[-C--:B------:R-:W-:Y:S01]  /*2010*/  FFMA R12, R74, R103.reuse, R12 ;  /* 0x000000674a0c7223 */ /* 0x080fe2000000000c */
[----:B------:R-:W-:Y:S02]  /*2020*/  HADD2.F32 R74, -RZ, R83.H0_H0 ;  /* 0x20000053ff4a7230 */ /* 0x000fe40000004100 */
[----:B------:R-:W-:Y:S02]  /*2030*/  HADD2.F32 R86, -RZ, R86.H0_H0 ;  /* 0x20000056ff567230 */ /* 0x000fe40000004100 */
[----:B------:R-:W-:Y:S02]  /*2040*/  HADD2.F32 R77, -RZ, R84.H0_H0 ;  /* 0x20000054ff4d7230 */ /* 0x000fe40000004100 */
[----:B------:R-:W-:Y:S01]  /*2050*/  FFMA R76, R75, R74, R11 ;  /* 0x0000004a4b4c7223 */ /* 0x000fe2000000000b */
[----:B------:R-:W-:Y:S01]  /*2060*/  FFMA R74, R74, R103, R13 ;  /* 0x000000674a4a7223 */ /* 0x000fe2000000000d */
[----:B------:R-:W-:-:S02]  /*2070*/  HADD2.F32 R117, -RZ, R117.H0_H0 ;  /* 0x20000075ff757230 */ /* 0x000fc40000004100 */
[----:B------:R-:W-:Y:S01]  /*2080*/  FFMA R17, R86, R103, R17 ;  /* 0x0000006756117223 */ /* 0x000fe20000000011 */
[----:B------:R-:W-:Y:S02]  /*2090*/  HADD2.F32 R82, -RZ, R82.H0_H0 ;  /* 0x20000052ff527230 */ /* 0x000fe40000004100 */
[----:B------:R-:W-:Y:S01]  /*20a0*/  FFMA R16, R75, R77, R16 ;  /* 0x0000004d4b107223 */ /* 0x000fe20000000010 */
[----:B------:R-:W-:Y:S02]  /*20b0*/  HADD2.F32 R11, -RZ, R102.H0_H0 ;  /* 0x20000066ff0b7230 */ /* 0x000fe40000004100 */
[----:B------:R-:W-:Y:S01]  /*20c0*/  FFMA R14, R77, R103, R14 ;  /* 0x000000674d0e7223 */ /* 0x000fe2000000000e */
[----:B------:R-:W-:Y:S02]  /*20d0*/  HADD2.F32 R84, -RZ, R81.H0_H0 ;  /* 0x20000051ff547230 */ /* 0x000fe40000004100 */
[----:B------:R-:W-:Y:S02]  /*20e0*/  HADD2.F32 R13, -RZ, R80.H0_H0 ;  /* 0x20000050ff0d7230 */ /* 0x000fe40000004100 */
[----:B------:R-:W-:-:S02]  /*20f0*/  HADD2.F32 R79, -RZ, R79.H0_H0 ;  /* 0x2000004fff4f7230 */ /* 0x000fc40000004100 */
[----:B------:R-:W-:Y:S01]  /*2100*/  FFMA R18, R75, R86, R18 ;  /* 0x000000564b127223 */ /* 0x000fe20000000012 */
[-C--:B------:R-:W-:Y:S01]  /*2110*/  FFMA R17, R82, R11.reuse, R17 ;  /* 0x0000000b52117223 */ /* 0x080fe20000000011 */
[----:B------:R-:W-:Y:S01]  /*2120*/  FFMA R12, R84, R11, R12 ;  /* 0x0000000b540c7223 */ /* 0x000fe2000000000c */
[----:B------:R-:W-:Y:S01]  /*2130*/  FFMA R16, R117, R13, R16 ;  /* 0x0000000d75107223 */ /* 0x000fe20000000010 */
[-C--:B------:R-:W-:Y:S01]  /*2140*/  FFMA R14, R13, R11.reuse, R14 ;  /* 0x0000000b0d0e7223 */ /* 0x080fe2000000000e */
[----:B------:R-:W-:Y:S01]  /*2150*/  FFMA R74, R79, R11, R74 ;  /* 0x0000000b4f4a7223 */ /* 0x000fe2000000004a */
[----:B------:R-:W-:Y:S02]  /*2160*/  HADD2.F32 R13, -RZ, R116.H0_H0 ;  /* 0x20000074ff0d7230 */ /* 0x000fe40000004100 */
[C---:B------:R-:W-:Y:S01]  /*2170*/  FFMA R18, R117.reuse, R82, R18 ;  /* 0x0000005275127223 */ /* 0x040fe20000000012 */
[----:B------:R-:W-:Y:S02]  /*2180*/  HADD2.F32 R78, -RZ, R78.H0_H0 ;  /* 0x2000004eff4e7230 */ /* 0x000fe40000004100 */
[----:B------:R-:W-:Y:S01]  /*2190*/  FFMA R15, R117, R84, R15 ;  /* 0x00000054750f7223 */ /* 0x000fe2000000000f */
[----:B------:R-:W-:-:S02]  /*21a0*/  HADD2.F32 R101, -RZ, R101.H0_H0 ;  /* 0x20000065ff657230 */ /* 0x000fc40000004100 */
[----:B------:R-:W-:Y:S01]  /*21b0*/  FFMA R76, R117, R79, R76 ;  /* 0x0000004f754c7223 */ /* 0x000fe2000000004c */
[----:B------:R-:W-:Y:S02]  /*21c0*/  HADD2.F32 R80, -RZ, R19.H0_H0 ;  /* 0x20000013ff507230 */ /* 0x000fe40000004100 */
[----:B------:R-:W-:Y:S02]  /*21d0*/  HADD2.F32 R11, -RZ, R20.H0_H0 ;  /* 0x20000014ff0b7230 */ /* 0x000fe40000004100 */
[----:B------:R-:W-:Y:S02]  /*21e0*/  HADD2.F32 R21, -RZ, R21.H0_H0 ;  /* 0x20000015ff157230 */ /* 0x000fe40000004100 */
[C---:B------:R-:W-:Y:S01]  /*21f0*/  FFMA R18, R13.reuse, R78, R18 ;  /* 0x0000004e0d127223 */ /* 0x040fe20000000012 */
[C---:B------:R-:W-:Y:S01]  /*2200*/  FFMA R15, R13.reuse, R80, R15 ;  /* 0x000000500d0f7223 */ /* 0x040fe2000000000f */
[----:B------:R-:W-:Y:S01]  /*2210*/  FFMA R16, R13, R11, R16 ;  /* 0x0000000b0d107223 */ /* 0x000fe20000000010 */
[----:B------:R-:W-:Y:S01]  /*2220*/  FFMA R14, R11, R101, R14 ;  /* 0x000000650b0e7223 */ /* 0x000fe2000000000e */
[----:B------:R-:W-:Y:S01]  /*2230*/  FFMA R76, R13, R21, R76 ;  /* 0x000000150d4c7223 */ /* 0x000fe2000000004c */
[----:B------:R-:W-:-:S02]  /*2240*/  HADD2.F32 R115, -RZ, R115.H0_H0 ;  /* 0x20000073ff737230 */ /* 0x000fc40000004100 */
[-C--:B------:R-:W-:Y:S01]  /*2250*/  FFMA R17, R78, R101.reuse, R17 ;  /* 0x000000654e117223 */ /* 0x080fe20000000011 */
[----:B------:R-:W-:Y:S02]  /*2260*/  HADD2.F32 R22, -RZ, R22.H0_H0 ;  /* 0x20000016ff167230 */ /* 0x000fe40000004100 */
[-C--:B------:R-:W-:Y:S01]  /*2270*/  FFMA R12, R80, R101.reuse, R12 ;  /* 0x00000065500c7223 */ /* 0x080fe2000000000c */
[----:B------:R-:W-:Y:S02]  /*2280*/  HADD2.F32 R11, -RZ, R100.H0_H0 ;  /* 0x20000064ff0b7230 */ /* 0x000fe40000004100 */
[----:B------:R-:W-:Y:S01]  /*2290*/  FFMA R74, R21, R101, R74 ;  /* 0x00000065154a7223 */ /* 0x000fe2000000004a */
[----:B------:R-:W-:Y:S02]  /*22a0*/  HADD2.F32 R20, -RZ, R23.H0_H0 ;  /* 0x20000017ff147230 */ /* 0x000fe40000004100 */
[----:B------:R-:W-:Y:S02]  /*22b0*/  HADD2.F32 R13, -RZ, R28.H0_H0 ;  /* 0x2000001cff0d7230 */ /* 0x000fe40000004100 */
[----:B------:R-:W-:-:S02]  /*22c0*/  HADD2.F32 R29, -RZ, R29.H0_H0 ;  /* 0x2000001dff1d7230 */ /* 0x000fc40000004100 */
[-C--:B------:R-:W-:Y:S01]  /*22d0*/  FFMA R17, R22, R11.reuse, R17 ;  /* 0x0000000b16117223 */ /* 0x080fe20000000011 */
[C---:B------:R-:W-:Y:S01]  /*22e0*/  FFMA R15, R115.reuse, R20, R15 ;  /* 0x00000014730f7223 */ /* 0x040fe2000000000f */
        /* <DEDUP_REMOVED lines=17> */
[----:B------:R-:W-:Y:S01]  /*2400*/  FFMA R76, R13, R33, R76 ;  /* 0x000000210d4c7223 */ /* 0x000fe2000000004c */
[----:B------:R-:W-:-:S02]  /*2410*/  HADD2.F32 R113, -RZ, R113.H0_H0 ;  /* 0x20000071ff717230 */ /* 0x000fc40000004100 */
[-C--:B------:R-:W-:Y:S01]  /*2420*/  FFMA R17, R30, R99.reuse, R17 ;  /* 0x000000631e117223 */ /* 0x080fe20000000011 */
[----:B------:R-:W-:Y:S02]  /*2430*/  HADD2.F32 R34, -RZ, R34.H0_H0 ;  /* 0x20000022ff227230 */ /* 0x000fe40000004100 */
[----:B------:R-:W-:Y:S01]  /*2440*/  FFMA R74, R33, R99, R74 ;  /* 0x00000063214a7223 */ /* 0x000fe2000000004a */
[----:B------:R-:W-:Y:S02]  /*2450*/  HADD2.F32 R11, -RZ, R98.H0_H0 ;  /* 0x20000062ff0b7230 */ /* 0x000fe40000004100 */
        /* <DEDUP_REMOVED lines=24> */
[----:B------:R-:W-:Y:S02]  /*25e0*/  HADD2.F32 R11, -RZ, R96.H0_H0 ;  /* 0x20000060ff0b7230 */ /* 0x000fe40000004100 */
[----:B------:R-:W-:Y:S02]  /*25f0*/  HADD2.F32 R20, -RZ, R43.H0_H0 ;  /* 0x2000002bff147230 */ /* 0x000fe40000004100 */
[----:B------:R-:W-:Y:S02]  /*2600*/  HADD2.F32 R13, -RZ, R44.H0_H0 ;  /* 0x2000002cff0d7230 */ /* 0x000fe40000004100 */
[----:B------:R-:W-:Y:S02]  /*2610*/  HADD2.F32 R45, -RZ, R45.H0_H0 ;  /* 0x2000002dff2d7230 */ /* 0x000fe40000004100 */
[-C--:B------:R-:W-:Y:S01]  /*2620*/  FFMA R17, R38, R97.reuse, R17 ;  /* 0x0000006126117223 */ /* 0x080fe20000000011 */
[----:B------:R-:W-:Y:S02]  /*2630*/  HADD2.F32 R42, -RZ, R42.H0_H0 ;  /* 0x2000002aff2a7230 */ /* 0x000fe40000004100 */
[----:B------:R-:W-:Y:S01]  /*2640*/  FFMA R74, R41, R97, R74 ;  /* 0x00000061294a7223 */ /* 0x000fe2000000004a */
[C---:B------:R-:W-:Y:S01]  /*2650*/  FFMA R15, R111.reuse, R20, R15 ;  /* 0x000000146f0f7223 */ /* 0x040fe2000000000f */
[----:B------:R-:W-:Y:S01]  /*2660*/  FFMA R12, R20, R11, R12 ;  /* 0x0000000b140c7223 */ /* 0x000fe2000000000c */
[----:B------:R-:W-:Y:S01]  /*2670*/  FFMA R16, R111, R13, R16 ;  /* 0x0000000d6f107223 */ /* 0x000fe20000000010 */
[----:B------:R-:W-:Y:S01]  /*2680*/  FFMA R14, R13, R11, R14 ;  /* 0x0000000b0d0e7223 */ /* 0x000fe2000000000e */
[----:B------:R-:W-:-:S02]  /*2690*/  HADD2.F32 R13, -RZ, R110.H0_H0 ;  /* 0x2000006eff0d7230 */ /* 0x000fc40000004100 */
[----:B------:R-:W-:Y:S01]  /*26a0*/  FFMA R76, R111, R45, R76 ;  /* 0x0000002d6f4c7223 */ /* 0x000fe2000000004c */
[----:B------:R-:W-:Y:S02]  /*26b0*/  HADD2.F32 R95, -RZ, R95.H0_H0 ;  /* 0x2000005fff5f7230 */ /* 0x000fe40000004100 */
[----:B------:R-:W-:Y:S02]  /*26c0*/  HADD2.F32 R20, -RZ, R47.H0_H0 ;  /* 0x2000002fff147230 */ /* 0x000fe40000004100 */
[-C--:B------:R-:W-:Y:S01]  /*26d0*/  FFMA R17, R42, R11.reuse, R17 ;  /* 0x0000000b2a117223 */ /* 0x080fe20000000011 */
[----:B------:R-:W-:Y:S01]  /*26e0*/  FFMA R45, R45, R11, R74 ;  /* 0x0000000b2d2d7223 */ /* 0x000fe2000000004a */
[----:B------:R-:W-:Y:S02]  /*26f0*/  HADD2.F32 R11, -RZ, R48.H0_H0 ;  /* 0x20000030ff0b7230 */ /* 0x000fe40000004100 */
[----:B------:R-:W-:Y:S01]  /*2700*/  FFMA R22, R13, R20, R15 ;  /* 0x000000140d167223 */ /* 0x000fe2000000000f */
[----:B------:R-:W-:Y:S01]  /*2710*/  FFMA R20, R20, R95, R12 ;  /* 0x0000005f14147223 */ /* 0x000fe2000000000c */
[----:B------:R-:W-:-:S02]  /*2720*/  HADD2.F32 R46, -RZ, R46.H0_H0 ;  /* 0x2000002eff2e7230 */ /* 0x000fc40000004100 */
[----:B------:R-:W-:Y:S01]  /*2730*/  FFMA R18, R111, R42, R18 ;  /* 0x0000002a6f127223 */ /* 0x000fe20000000012 */
[----:B------:R-:W-:Y:S02]  /*2740*/  HADD2.F32 R12, -RZ, R49.H0_H0 ;  /* 0x20000031ff0c7230 */ /* 0x000fe40000004100 */
[----:B------:R-:W-:Y:S01]  /*2750*/  FFMA R16, R13, R11, R16 ;  /* 0x0000000b0d107223 */ /* 0x000fe20000000010 */
[----:B------:R-:W-:Y:S01]  /*2760*/  FFMA R14, R11, R95, R14 ;  /* 0x0000005f0b0e7223 */ /* 0x000fe2000000000e */
[----:B------:R-:W-:Y:S02]  /*2770*/  HADD2.F32 R109, -RZ, R109.H0_H0 ;  /* 0x2000006dff6d7230 */ /* 0x000fe40000004100 */
[----:B------:R-:W-:Y:S02]  /*2780*/  HADD2.F32 R94, -RZ, R94.H0_H0 ;  /* 0x2000005eff5e7230 */ /* 0x000fe40000004100 */
[C---:B------:R-:W-:Y:S01]  /*2790*/  FFMA R18, R13.reuse, R46, R18 ;  /* 0x0000002e0d127223 */ /* 0x040fe20000000012 */
[----:B------:R-:W-:Y:S01]  /*27a0*/  FFMA R76, R13, R12, R76 ;  /* 0x0000000c0d4c7223 */ /* 0x000fe2000000004c */
[----:B------:R-:W-:-:S02]  /*27b0*/  HADD2.F32 R50, -RZ, R50.H0_H0 ;  /* 0x20000032ff327230 */ /* 0x000fc40000004100 */
[----:B------:R-:W-:Y:S02]  /*27c0*/  HADD2.F32 R53, -RZ, R53.H0_H0 ;  /* 0x20000035ff357230 */ /* 0x000fe40000004100 */
[----:B------:R-:W-:Y:S02]  /*27d0*/  HADD2.F32 R51, -RZ, R51.H0_H0 ;  /* 0x20000033ff337230 */ /* 0x000fe40000004100 */
[----:B------:R-:W-:Y:S01]  /*27e0*/  FFMA R28, R12, R95, R45 ;  /* 0x0000005f0c1c7223 */ /* 0x000fe2000000002d */
[C---:B------:R-:W-:Y:S01]  /*27f0*/  FFMA R18, R109.reuse, R50, R18 ;  /* 0x000000326d127223 */ /* 0x040fe20000000012 */
[C---:B------:R-:W-:Y:S01]  /*2800*/  FFMA R76, R109.reuse, R53, R76 ;  /* 0x000000356d4c7223 */ /* 0x040fe2000000004c */
[----:B------:R-:W-:Y:S02]  /*2810*/  HADD2.F32 R11, -RZ, R52.H0_H0 ;  /* 0x20000034ff0b7230 */ /* 0x000fe40000004100 */
[----:B------:R-:W-:Y:S01]  /*2820*/  FFMA R22, R109, R51, R22 ;  /* 0x000000336d167223 */ /* 0x000fe20000000016 */
[----:B------:R-:W-:-:S02]  /*2830*/  HADD2.F32 R12, -RZ, R93.H0_H0 ;  /* 0x2000005dff0c7230 */ /* 0x000fc40000004100 */
[----:B------:R-:W-:Y:S02]  /*2840*/  HADD2.F32 R54, -RZ, R54.H0_H0 ;  /* 0x20000036ff367230 */ /* 0x000fe40000004100 */
[----:B------:R-:W-:Y:S01]  /*2850*/  FFMA R16, R109, R11, R16 ;  /* 0x0000000b6d107223 */ /* 0x000fe20000000010 */
[----:B------:R-:W-:Y:S01]  /*2860*/  FFMA R14, R11, R94, R14 ;  /* 0x0000005e0b0e7223 */ /* 0x000fe2000000000e */
[----:B------:R-:W-:Y:S02]  /*2870*/  HADD2.F32 R11, -RZ, R108.H0_H0 ;  /* 0x2000006cff0b7230 */ /* 0x000fe40000004100 */
[----:B------:R-:W-:Y:S02]  /*2880*/  HADD2.F32 R55, -RZ, R55.H0_H0 ;  /* 0x20000037ff377230 */ /* 0x000fe40000004100 */
[----:B------:R-:W-:Y:S01]  /*2890*/  FFMA R17, R46, R95, R17 ;  /* 0x0000005f2e117223 */ /* 0x000fe20000000011 */
[----:B------:R-:W-:Y:S02]  /*28a0*/  HADD2.F32 R13, -RZ, R56.H0_H0 ;  /* 0x20000038ff0d7230 */ /* 0x000fe40000004100 */
[----:B------:R-:W-:Y:S01]  /*28b0*/  FFMA R18, R11, R54, R18 ;  /* 0x000000360b127223 */ /* 0x000fe20000000012 */
[----:B------:R-:W-:-:S02]  /*28c0*/  HADD2.F32 R57, -RZ, R57.H0_H0 ;  /* 0x20000039ff397230 */ /* 0x000fc40000004100 */
[C---:B------:R-:W-:Y:S01]  /*28d0*/  FFMA R22, R11.reuse, R55, R22 ;  /* 0x000000370b167223 */ /* 0x040fe20000000016 */
[C---:B------:R-:W-:Y:S01]  /*28e0*/  FFMA R16, R11.reuse, R13, R16 ;  /* 0x0000000d0b107223 */ /* 0x040fe20000000010 */
[----:B------:R-:W-:Y:S02]  /*28f0*/  HADD2.F32 R107, -RZ, R107.H0_H0 ;  /* 0x2000006bff6b7230 */ /* 0x000fe40000004100 */
[----:B------:R-:W-:Y:S01]  /*2900*/  FFMA R76, R11, R57, R76 ;  /* 0x000000390b4c7223 */ /* 0x000fe2000000004c */
[----:B------:R-:W-:Y:S02]  /*2910*/  HADD2.F32 R92, -RZ, R92.H0_H0 ;  /* 0x2000005cff5c7230 */ /* 0x000fe40000004100 */
[----:B------:R-:W-:Y:S01]  /*2920*/  FFMA R20, R51, R94, R20 ;  /* 0x0000005e33147223 */ /* 0x000fe20000000014 */
[----:B------:R-:W-:Y:S01]  /*2930*/  FFMA R14, R13, R12, R14 ;  /* 0x0000000c0d0e7223 */ /* 0x000fe2000000000e */
[----:B------:R-:W-:Y:S02]  /*2940*/  HADD2.F32 R58, -RZ, R58.H0_H0 ;  /* 0x2000003aff3a7230 */ /* 0x000fe40000004100 */
[-C--:B------:R-:W-:Y:S01]  /*2950*/  FFMA R17, R50, R94.reuse, R17 ;  /* 0x0000005e32117223 */ /* 0x080fe20000000011 */
[----:B------:R-:W-:Y:S01]  /*2960*/  FFMA R28, R53, R94, R28 ;  /* 0x0000005e351c7223 */ /* 0x000fe2000000001c */
[----:B------:R-:W-:-:S02]  /*2970*/  HADD2.F32 R59, -RZ, R59.H0_H0 ;  /* 0x2000003bff3b7230 */ /* 0x000fc40000004100 */
[----:B------:R-:W-:Y:S02]  /*2980*/  HADD2.F32 R11, -RZ, R60.H0_H0 ;  /* 0x2000003cff0b7230 */ /* 0x000fe40000004100 */
[-C--:B------:R-:W-:Y:S01]  /*2990*/  FFMA R20, R55, R12.reuse, R20 ;  /* 0x0000000c37147223 */ /* 0x080fe20000000014 */
[-C--:B------:R-:W-:Y:S01]  /*29a0*/  FFMA R17, R54, R12.reuse, R17 ;  /* 0x0000000c36117223 */ /* 0x080fe20000000011 */
[----:B------:R-:W-:Y:S01]  /*29b0*/  FFMA R28, R57, R12, R28 ;  /* 0x0000000c391c7223 */ /* 0x000fe2000000001c */
[----:B------:R-:W-:Y:S01]  /*29c0*/  FFMA R16, R107, R11, R16 ;  /* 0x0000000b6b107223 */ /* 0x000fe20000000010 */
[----:B------:R-:W-:Y:S01]  /*29d0*/  FFMA R14, R11, R92, R14 ;  /* 0x0000005c0b0e7223 */ /* 0x000fe2000000000e */
[----:B------:R-:W-:Y:S02]  /*29e0*/  HADD2.F32 R61, -RZ, R61.H0_H0 ;  /* 0x2000003dff3d7230 */ /* 0x000fe40000004100 */
[----:B------:R-:W-:Y:S01]  /*29f0*/  FFMA R18, R107, R58, R18 ;  /* 0x0000003a6b127223 */ /* 0x000fe20000000012 */
[----:B------:R-:W-:-:S02]  /*2a00*/  HADD2.F32 R11, -RZ, R106.H0_H0 ;  /* 0x2000006aff0b7230 */ /* 0x000fc40000004100 */
[C---:B------:R-:W-:Y:S01]  /*2a10*/  FFMA R22, R107.reuse, R59, R22 ;  /* 0x0000003b6b167223 */ /* 0x040fe20000000016 */
[----:B------:R-:W-:Y:S02]  /*2a20*/  HADD2.F32 R62, -RZ, R62.H0_H0 ;  /* 0x2000003eff3e7230 */ /* 0x000fe40000004100 */
[----:B------:R-:W-:Y:S01]  /*2a30*/  FFMA R76, R107, R61, R76 ;  /* 0x0000003d6b4c7223 */ /* 0x000fe2000000004c */
[----:B------:R-:W-:Y:S02]  /*2a40*/  HADD2.F32 R12, -RZ, R91.H0_H0 ;  /* 0x2000005bff0c7230 */ /* 0x000fe40000004100 */
[----:B------:R-:W-:Y:S02]  /*2a50*/  HADD2.F32 R13, -RZ, R64.H0_H0 ;  /* 0x20000040ff0d7230 */ /* 0x000fe40000004100 */
[----:B------:R-:W-:Y:S01]  /*2a60*/  FFMA R20, R59, R92, R20 ;  /* 0x0000005c3b147223 */ /* 0x000fe20000000014 */
[----:B------:R-:W-:Y:S02]  /*2a70*/  HADD2.F32 R65, -RZ, R65.H0_H0 ;  /* 0x20000041ff417230 */ /* 0x000fe40000004100 */
[C---:B------:R-:W-:Y:S01]  /*2a80*/  FFMA R18, R11.reuse, R62, R18 ;  /* 0x0000003e0b127223 */ /* 0x040fe20000000012 */
[----:B------:R-:W-:Y:S01]  /*2a90*/  FFMA R16, R11, R13, R16 ;  /* 0x0000000d0b107223 */ /* 0x000fe20000000010 */
[----:B------:R-:W-:-:S02]  /*2aa0*/  HADD2.F32 R63, -RZ, R63.H0_H0 ;  /* 0x2000003fff3f7230 */ /* 0x000fc40000004100 */
[----:B------:R-:W-:Y:S01]  /*2ab0*/  FFMA R76, R11, R65, R76 ;  /* 0x000000410b4c7223 */ /* 0x000fe2000000004c */
[-C--:B------:R-:W-:Y:S01]  /*2ac0*/  FFMA R17, R58, R92.reuse, R17 ;  /* 0x0000005c3a117223 */ /* 0x080fe20000000011 */
[----:B------:R-:W-:Y:S01]  /*2ad0*/  FFMA R28, R61, R92, R28 ;  /* 0x0000005c3d1c7223 */ /* 0x000fe2000000001c */
[----:B------:R-:W-:Y:S02]  /*2ae0*/  HADD2.F32 R105, -RZ, R105.H0_H0 ;  /* 0x20000069ff697230 */ /* 0x000fe40000004100 */
[----:B------:R-:W-:Y:S01]  /*2af0*/  FFMA R22, R11, R63, R22 ;  /* 0x0000003f0b167223 */ /* 0x000fe20000000016 */
[----:B------:R-:W-:Y:S02]  /*2b00*/  HADD2.F32 R90, -RZ, R90.H0_H0 ;  /* 0x2000005aff5a7230 */ /* 0x000fe40000004100 */
[-C--:B------:R-:W-:Y:S01]  /*2b10*/  FFMA R20, R63, R12.reuse, R20 ;  /* 0x0000000c3f147223 */ /* 0x080fe20000000014 */
[----:B------:R-:W-:Y:S02]  /*2b20*/  HADD2.F32 R67, -RZ, R67.H0_H0 ;  /* 0x20000043ff437230 */ /* 0x000fe40000004100 */
[----:B------:R-:W-:Y:S01]  /*2b30*/  FFMA R14, R13, R12, R14 ;  /* 0x0000000c0d0e7223 */ /* 0x000fe2000000000e */
[----:B------:R-:W-:-:S02]  /*2b40*/  HADD2.F32 R66, -RZ, R66.H0_H0 ;  /* 0x20000042ff427230 */ /* 0x000fc40000004100 */
[-C--:B------:R-:W-:Y:S01]  /*2b50*/  FFMA R17, R62, R12.reuse, R17 ;  /* 0x0000000c3e117223 */ /* 0x080fe20000000011 */
[----:B------:R-:W-:Y:S02]  /*2b60*/  HADD2.F32 R11, -RZ, R68.H0_H0 ;  /* 0x20000044ff0b7230 */ /* 0x000fe40000004100 */
[----:B------:R-:W-:Y:S01]  /*2b70*/  FFMA R28, R65, R12, R28 ;  /* 0x0000000c411c7223 */ /* 0x000fe2000000001c */
[-C--:B------:R-:W-:Y:S01]  /*2b80*/  FFMA R12, R67, R90.reuse, R20 ;  /* 0x0000005a430c7223 */ /* 0x080fe20000000014 */
[----:B------:R-:W-:Y:S02]  /*2b90*/  HADD2.F32 R69, -RZ, R69.H0_H0 ;  /* 0x20000045ff457230 */ /* 0x000fe40000004100 */
[----:B------:R-:W-:Y:S01]  /*2ba0*/  FFMA R16, R105, R11, R16 ;  /* 0x0000000b69107223 */ /* 0x000fe20000000010 */
[----:B------:R-:W-:Y:S01]  /*2bb0*/  FFMA R14, R11, R90, R14 ;  /* 0x0000005a0b0e7223 */ /* 0x000fe2000000000e */
[----:B------:R-:W-:Y:S02]  /*2bc0*/  HADD2.F32 R11, -RZ, R104.H0_H0 ;  /* 0x20000068ff0b7230 */ /* 0x000fe40000004100 */
[----:B------:R-:W-:Y:S01]  /*2bd0*/  FFMA R18, R105, R66, R18 ;  /* 0x0000004269127223 */ /* 0x000fe20000000012 */
[----:B------:R-:W-:-:S02]  /*2be0*/  HADD2.F32 R20, -RZ, R89.H0_H0 ;  /* 0x20000059ff147230 */ /* 0x000fc40000004100 */
[C---:B------:R-:W-:Y:S01]  /*2bf0*/  FFMA R22, R105.reuse, R67, R22 ;  /* 0x0000004369167223 */ /* 0x040fe20000000016 */
[-C--:B------:R-:W-:Y:S01]  /*2c00*/  FFMA R17, R66, R90.reuse, R17 ;  /* 0x0000005a42117223 */ /* 0x080fe20000000011 */
[----:B------:R-:W-:Y:S01]  /*2c10*/  FFMA R76, R105, R69, R76 ;  /* 0x00000045694c7223 */ /* 0x000fe2000000004c */
[----:B------:R-:W-:Y:S02]  /*2c20*/  HADD2.F32 R70, -RZ, R70.H0_H0 ;  /* 0x20000046ff467230 */ /* 0x000fe40000004100 */
[----:B------:R-:W-:Y:S01]  /*2c30*/  FFMA R28, R69, R90, R28 ;  /* 0x0000005a451c7223 */ /* 0x000fe2000000001c */
[----:B------:R-:W-:Y:S02]  /*2c40*/  HADD2.F32 R71, -RZ, R71.H0_H0 ;  /* 0x20000047ff477230 */ /* 0x000fe40000004100 */
[----:B------:R-:W-:Y:S02]  /*2c50*/  HADD2.F32 R13, -RZ, R72.H0_H0 ;  /* 0x20000048ff0d7230 */ /* 0x000fe40000004100 */
[----:B------:R-:W-:-:S02]  /*2c60*/  HADD2.F32 R73, -RZ, R73.H0_H0 ;  /* 0x20000049ff497230 */ /* 0x000fc40000004100 */
[C---:B------:R-:W-:Y:S01]  /*2c70*/  FFMA R18, R11.reuse, R70, R18 ;  /* 0x000000460b127223 */ /* 0x040fe20000000012 */
[C---:B------:R-:W-:Y:S01]  /*2c80*/  FFMA R15, R11.reuse, R71, R22 ;  /* 0x000000470b0f7223 */ /* 0x040fe20000000016 */
[----:B------:R-:W-:Y:S01]  /*2c90*/  FFMA R16, R11, R13, R16 ;  /* 0x0000000d0b107223 */ /* 0x000fe20000000010 */
[-C--:B------:R-:W-:Y:S01]  /*2ca0*/  FFMA R14, R13, R20.reuse, R14 ;  /* 0x000000140d0e7223 */ /* 0x080fe2000000000e */
[-C--:B------:R-:W-:Y:S01]  /*2cb0*/  FFMA R17, R70, R20.reuse, R17 ;  /* 0x0000001446117223 */ /* 0x080fe20000000011 */
[-C--:B------:R-:W-:Y:S01]  /*2cc0*/  FFMA R12, R71, R20.reuse, R12 ;  /* 0x00000014470c7223 */ /* 0x080fe2000000000c */
[----:B------:R-:W-:Y:S01]  /*2cd0*/  FFMA R11, R11, R73, R76 ;  /* 0x000000490b0b7223 */ /* 0x000fe2000000004c */
[----:B------:R-:W-:-:S07]  /*2ce0*/  FFMA R13, R73, R20, R28 ;  /* 0x00000014490d7223 */ /* 0x000fce000000001c */
.L_x_3:
[----:B------:R-:W-:Y:S01]  /*2cf0*/  PLOP3.LUT P0, PT, PT, PT, PT, 0x8, 0x80 ;  /* 0x000000000080781c */ /* 0x000fe20003f0e170 */
[----:B------:R-:W-:Y:S01]  /*2d00*/  IMAD.MOV.U32 R19, RZ, RZ, 0x10 ;  /* 0x00000010ff137424 */ /* 0x000fe200078e00ff */
[----:B------:R-:W-:Y:S11]  /*2d10*/  @P1 BRA `(.L_x_4) ;  /* 0xffffffd4006c1947 */ /* 0x000ff6000383ffff */
[----:B------:R-:W-:Y:S05]  /*2d20*/  BSYNC.RECONVERGENT B1 ;  /* 0x0000000000017941 */ /* 0x000fea0003800200 */
.L_x_1:
[----:B------:R-:W-:Y:S02]  /*2d30*/  IADD3 R2, PT, PT, R2, 0x1f, RZ ;  /* 0x0000001f02027810 */ /* 0x000fe40007ffe0ff */
[----:B------:R-:W-:Y:S02]  /*2d40*/  IADD3 R3, PT, PT, R3, 0x1, RZ ;  /* 0x0000000103037810 */ /* 0x000fe40007ffe0ff */
[----:B------:R-:W-:-:S04]  /*2d50*/  SHF.R.U32.HI R2, RZ, 0x5, R2 ;  /* 0x00000005ff027819 */ /* 0x000fc80000011602 */
[----:B------:R-:W-:-:S13]  /*2d60*/  ISETP.NE.AND P0, PT, R3, R2, PT ;  /* 0x000000020300720c */ /* 0x000fda0003f05270 */
[----:B------:R-:W-:Y:S05]  /*2d70*/  @P0 BRA `(.L_x_5) ;  /* 0xffffffd4000c0947 */ /* 0x000fea000383ffff */
[----:B------:R-:W-:Y:S05]  /*2d80*/  BSYNC.RECONVERGENT B0 ;  /* 0x0000000000007941 */ /* 0x000fea0003800200 */
.L_x_0:
[----:B------:R-:W0:Y:S01]  /*2d90*/  S2R R5, SR_CTAID.X ;  /* 0x0000000000057919 */ /* 0x000e220000002500 */
[----:B-1----:R-:W-:Y:S02]  /*2da0*/  LOP3.LUT P0, RZ, R0, 0x180, RZ, 0xc0, !PT ;  /* 0x0000018000ff7812 */ /* 0x002fe4000780c0ff */
[--C-:B------:R-:W-:Y:S01]  /*2db0*/  SHF.R.U32.HI R2, RZ, 0x5, R0.reuse ;  /* 0x00000005ff027819 */ /* 0x100fe20000011600 */
[----:B------:R-:W1:Y:S01]  /*2dc0*/  S2R R7, SR_CTAID.Y ;  /* 0x0000000000077919 */ /* 0x000e620000002600 */
[----:B------:R-:W-:Y:S02]  /*2dd0*/  SHF.R.U32.HI R6, RZ, 0x6, R0 ;  /* 0x00000006ff067819 */ /* 0x000fe40000011600 */
[----:B------:R-:W-:-:S07]  /*2de0*/  LOP3.LUT R4, R2, 0x1, RZ, 0xc0, !PT ;  /* 0x0000000102047812 */ /* 0x000fce00078ec0ff */
[----:B------:R-:W-:Y:S05]  /*2df0*/  @P0 BRA `(.L_x_6) ;  /* 0x00000000006c0947 */ /* 0x000fea0003800000 */
[----:B------:R-:W0:Y:S01]  /*2e00*/  LDC R9, c[0x0][0x39c] ;  /* 0x0000e700ff097b82 */ /* 0x000e220000000800 */
[----:B------:R-:W3:Y:S01]  /*2e10*/  S2R R2, SR_LANEID ;  /* 0x0000000000027919 */ /* 0x000ee20000000000 */
[----:B------:R-:W4:Y:S01]  /*2e20*/  LDCU.64 UR8, c[0x0][0x390] ;  /* 0x00007200ff0877ac */ /* 0x000f220008000a00 */
[-C--:B0-----:R-:W-:Y:S02]  /*2e30*/  IMAD R0, R5, R9.reuse, RZ ;  /* 0x0000000905007224 */ /* 0x081fe400078e02ff */
[----:B------:R-:W-:Y:S01]  /*2e40*/  IMAD R3, R6, R9, R4 ;  /* 0x0000000906037224 */ /* 0x000fe200078e0204 */
[----:B------:R-:W-:Y:S01]  /*2e50*/  SHF.R.U32.HI R9, RZ, 0x1, R9 ;  /* 0x00000001ff097819 */ /* 0x000fe20000011609 */
[----:B-1----:R-:W-:-:S03]  /*2e60*/  IMAD R0, R0, 0x2, R7 ;  /* 0x0000000200007824 */ /* 0x002fc600078e0207 */
[----:B------:R-:W-:Y:S02]  /*2e70*/  SHF.L.U32 R3, R3, 0x4, RZ ;  /* 0x0000000403037819 */ /* 0x000fe400000006ff */
[----:B------:R-:W-:Y:S02]  /*2e80*/  SHF.L.U32 R0, R0, 0x5, RZ ;  /* 0x0000000500007819 */ /* 0x000fe400000006ff */
[----:B---3--:R-:W-:Y:S02]  /*2e90*/  SHF.R.U32.HI R5, RZ, 0x2, R2 ;  /* 0x00000002ff057819 */ /* 0x008fe40000011602 */
[----:B------:R-:W-:Y:S02]  /*2ea0*/  LOP3.LUT R2, R2, 0x3, RZ, 0xc0, !PT ;  /* 0x0000000302027812 */ /* 0x000fe400078ec0ff */
[----:B------:R-:W-:Y:S02]  /*2eb0*/  SHF.R.S32.HI R7, RZ, 0x1f, R3 ;  /* 0x0000001fff077819 */ /* 0x000fe40000011403 */
[----:B------:R-:W-:Y:S01]  /*2ec0*/  IADD3 R6, P0, PT, R0, R3, RZ ;  /* 0x0000000300067210 */ /* 0x000fe20007f1e0ff */
[----:B------:R-:W-:-:S03]  /*2ed0*/  IMAD.MOV.U32 R3, RZ, RZ, RZ ;  /* 0x000000ffff037224 */ /* 0x000fc600078e00ff */
[----:B------:R-:W-:Y:S01]  /*2ee0*/  LEA.HI.X.SX32 R7, R0, R7, 0x1, P0 ;  /* 0x0000000700077211 */ /* 0x000fe200000f0eff */
[----:B------:R-:W-:Y:S01]  /*2ef0*/  IMAD.WIDE.U32 R4, R5, R9, R2 ;  /* 0x0000000905047225 */ /* 0x000fe200078e0002 */
[----:B----4-:R-:W-:-:S04]  /*2f00*/  LEA R3, P0, R6, UR8, 0x1 ;  /* 0x0000000806037c11 */ /* 0x010fc8000f8008ff */
[----:B------:R-:W-:Y:S01]  /*2f10*/  LEA.HI.X R7, R6, UR9, R7, 0x1, P0 ;  /* 0x0000000906077c11 */ /* 0x000fe200080f0c07 */
[----:B------:R-:W-:Y:S05]  /*2f20*/  WARPSYNC.ALL ;  /* 0x0000000000007948 */ /* 0x000fea0003800000 */
[----:B------:R-:W-:-:S04]  /*2f30*/  LEA R2, P0, R4, R3, 0x2 ;  /* 0x0000000304027211 */ /* 0x000fc800078010ff */
[----:B------:R-:W-:-:S03]  /*2f40*/  LEA.HI.X R3, R4, R7, R5, 0x2, P0 ;  /* 0x0000000704037211 */ /* 0x000fc600000f1405 */
[----:B------:R-:W-:Y:S02]  /*2f50*/  IMAD.WIDE.U32 R4, R9, 0x20, R2 ;  /* 0x0000002009047825 */ /* 0x000fe400078e0002 */
[----:B--2---:R-:W-:Y:S04]  /*2f60*/  STG.E desc[UR6][R2.64], R24 ;  /* 0x0000001802007986 */ /* 0x004fe8000c101906 */
[----:B------:R-:W-:Y:S04]  /*2f70*/  STG.E desc[UR6][R4.64], R25 ;  /* 0x0000001904007986 */ /* 0x000fe8000c101906 */
[----:B------:R-:W-:Y:S04]  /*2f80*/  STG.E desc[UR6][R2.64+0x10], R26 ;  /* 0x0000101a02007986 */ /* 0x000fe8000c101906 */
[----:B------:R-:W-:Y:S01]  /*2f90*/  STG.E desc[UR6][R4.64+0x10], R27 ;  /* 0x0000101b04007986 */ /* 0x000fe2000c101906 */
[----:B------:R-:W-:Y:S05]  /*2fa0*/  EXIT ;  /* 0x000000000000794d */ /* 0x000fea0003800000 */
.L_x_6:
[----:B------:R-:W3:Y:S01]  /*2fb0*/  LDC R19, c[0x0][0x39c] ;  /* 0x0000e700ff137b82 */ /* 0x000ee20000000800 */
[----:B------:R-:W-:Y:S02]  /*2fc0*/  SHF.L.U32 R9, R0, 0x2, RZ ;  /* 0x0000000200097819 */ /* 0x000fe400000006ff */
[----:B------:R-:W-:Y:S02]  /*2fd0*/  SHF.R.U32.HI R8, RZ, 0x1, R0 ;  /* 0x00000001ff087819 */ /* 0x000fe40000011600 */
[----:B------:R-:W-:Y:S02]  /*2fe0*/  LOP3.LUT R10, R9, 0xc, RZ, 0xc0, !PT ;  /* 0x0000000c090a7812 */ /* 0x000fe400078ec0ff */
[----:B0-----:R-:W-:Y:S01]  /*2ff0*/  LEA R0, R5, R6, 0x2 ;  /* 0x0000000605007211 */ /* 0x001fe200078e10ff */
[----:B------:R-:W0:Y:S01]  /*3000*/  LDC.64 R2, c[0x0][0x390] ;  /* 0x0000e400ff027b82 */ /* 0x000e220000000a00 */
[----:B------:R-:W-:Y:S01]  /*3010*/  LOP3.LUT R9, R8, 0xe, RZ, 0xc0, !PT ;  /* 0x0000000e08097812 */ /* 0x000fe200078ec0ff */
[----:B-1----:R-:W-:Y:S01]  /*3020*/  IMAD R5, R7, 0x20, R10 ;  /* 0x0000002007057824 */ /* 0x002fe200078e020a */
[----:B------:R-:W-:-:S02]  /*3030*/  F2FP.F16.F32.PACK_AB R15, R15, R18 ;  /* 0x000000120f0f723e */ /* 0x000fc400000000ff */
[----:B------:R-:W-:Y:S02]  /*3040*/  LEA R0, R0, R9, 0x4 ;  /* 0x0000000900007211 */ /* 0x000fe400078e20ff */
[----:B------:R-:W-:Y:S02]  /*3050*/  LEA R5, R4, R5, 0x4 ;  /* 0x0000000504057211 */ /* 0x000fe400078e20ff */
[----:B------:R-:W-:Y:S02]  /*3060*/  F2FP.F16.F32.PACK_AB R11, R11, R16 ;  /* 0x000000100b0b723e */ /* 0x000fe400000000ff */
[----:B------:R-:W-:Y:S02]  /*3070*/  F2FP.F16.F32.PACK_AB R12, R12, R17 ;  /* 0x000000110c0c723e */ /* 0x000fe400000000ff */
[----:B------:R-:W-:Y:S02]  /*3080*/  F2FP.F16.F32.PACK_AB R13, R13, R14 ;  /* 0x0000000e0d0d723e */ /* 0x000fe400000000ff */
[----:B------:R-:W-:Y:S01]  /*3090*/  PRMT R6, R11, 0x7632, R6 ;  /* 0x000076320b067816 */ /* 0x000fe20000000006 */
[----:B---3--:R-:W-:Y:S01]  /*30a0*/  IMAD R5, R0, R19, R5 ;  /* 0x0000001300057224 */ /* 0x008fe200078e0205 */
[----:B------:R-:W-:-:S02]  /*30b0*/  PRMT R0, R15, 0x7632, R0 ;  /* 0x000076320f007816 */ /* 0x000fc40000000000 */
[----:B------:R-:W-:Y:S02]  /*30c0*/  PRMT R7, R12, 0x7632, R7 ;  /* 0x000076320c077816 */ /* 0x000fe40000000007 */
[----:B------:R-:W-:Y:S01]  /*30d0*/  PRMT R8, R13, 0x7632, R8 ;  /* 0x000076320d087816 */ /* 0x000fe20000000008 */
[----:B0-----:R-:W-:-:S05]  /*30e0*/  IMAD.WIDE R2, R5, 0x2, R2 ;  /* 0x0000000205027825 */ /* 0x001fca00078e0202 */
[----:B--2---:R-:W-:Y:S01]  /*30f0*/  STG.E.U16 desc[UR6][R2.64], R15 ;  /* 0x0000000f02007986 */ /* 0x004fe2000c101506 */
[----:B------:R-:W-:-:S03]  /*3100*/  IMAD.WIDE R4, R19, 0x2, R2 ;  /* 0x0000000213047825 */ /* 0x000fc600078e0202 */
[----:B------:R-:W-:Y:S04]  /*3110*/  STG.E.U16 desc[UR6][R2.64+0x2], R0 ;  /* 0x0000020002007986 */ /* 0x000fe8000c101506 */
[----:B------:R-:W-:Y:S04]  /*3120*/  STG.E.U16 desc[UR6][R2.64+0x4], R11 ;  /* 0x0000040b02007986 */ /* 0x000fe8000c101506 */
[----:B------:R-:W-:Y:S04]  /*3130*/  STG.E.U16 desc[UR6][R2.64+0x6], R6 ;  /* 0x0000060602007986 */ /* 0x000fe8000c101506 */
[----:B------:R-:W-:Y:S04]  /*3140*/  STG.E.U16 desc[UR6][R4.64], R12 ;  /* 0x0000000c04007986 */ /* 0x000fe8000c101506 */
[----:B------:R-:W-:Y:S04]  /*3150*/  STG.E.U16 desc[UR6][R4.64+0x2], R7 ;  /* 0x0000020704007986 */ /* 0x000fe8000c101506 */
[----:B------:R-:W-:Y:S04]  /*3160*/  STG.E.U16 desc[UR6][R4.64+0x4], R13 ;  /* 0x0000040d04007986 */ /* 0x000fe8000c101506 */
[----:B------:R-:W-:Y:S01]  /*3170*/  STG.E.U16 desc[UR6][R4.64+0x6], R8 ;  /* 0x0000060804007986 */ /* 0x000fe2000c101506 */
[----:B------:R-:W-:Y:S05]  /*3180*/  EXIT ;  /* 0x000000000000794d */ /* 0x000fea0003800000 */
.L_x_7:
[----:B------:R-:W-:-:S00]  /*3190*/  BRA `(.L_x_7) ;  /* 0xfffffffc00fc7947 */ /* 0x000fc0000383ffff */
[----:B------:R-:W-:-:S00]  /*31a0*/  NOP ;  /* 0x0000000000007918 */ /* 0x000fc00000000000 */
        /* <DEDUP_REMOVED lines=13> */
.L_x_8:


//--------------------- .nv.shared.reserved.0     --------------------------
	.section	.nv.shared.reserved.0,"aw",@nobits
	.weak		__nv_reservedSMEM_offset_0_alias
	.size		__nv_reservedSMEM_offset_0_alias, 0, 64
	.other		__nv_reservedSMEM_offset_0_alias,@"STO_CUDA_RESERVED_SHARED STV_DEFAULT"
__nv_reservedSMEM_offset_0_alias:
	.zero		0
	.zero		64


//--------------------- .nv.constant0._Z15gemm_hybrid_nnnP6__halfS0_S0_iii --------------------------
	.section	.nv.constant0._Z15gemm_hybrid_nnnP6__halfS0_S0_iii,"a",@progbits
	.sectionflags	@""
	.align	4
.nv.constant0._Z15gemm_hybrid_nnnP6__halfS0_S0_iii:
	.zero		932


//--------------------- SYMBOLS --------------------------

	.type		.nv.reservedSmem.offset0,@object
	.size		.nv.reservedSmem.offset0,0x4
